// auto-generated by cutlass_sweep.gemm — config: {"arch": "sm_100", "cluster_m": 1, "cluster_n": 2, "dtype": "bf16", "stages": 4, "tile_k": 32, "tile_m": 64, "tile_n": 128}
#include "cutlass/cutlass.h"
#include "cutlass/gemm/collective/collective_builder.hpp"
#include "cutlass/gemm/device/gemm_universal_adapter.h"
#include "cutlass/gemm/kernel/gemm_universal.hpp"
#include "cutlass/epilogue/collective/collective_builder.hpp"

using ElemA = cutlass::bfloat16_t;
using ElemB = cutlass::bfloat16_t;
using ElemCD = cutlass::bfloat16_t;
using Acc  = float;
using TileShape    = cute::Shape<cute::_64, cute::_128, cute::_32>;
using ClusterShape = cute::Shape<cute::_1, cute::_2, cute::_1>;

using CollectiveEpilogue = typename cutlass::epilogue::collective::CollectiveBuilder<
    cutlass::arch::Sm100, cutlass::arch::OpClassTensorOp,
    TileShape, ClusterShape,
    cutlass::epilogue::collective::EpilogueTileAuto,
    Acc, Acc,
    ElemCD, cutlass::layout::RowMajor, 128 / cutlass::sizeof_bits<ElemCD>::value,
    ElemCD, cutlass::layout::RowMajor, 128 / cutlass::sizeof_bits<ElemCD>::value,
    cutlass::epilogue::collective::EpilogueScheduleAuto
  >::CollectiveOp;

using CollectiveMainloop = typename cutlass::gemm::collective::CollectiveBuilder<
    cutlass::arch::Sm100, cutlass::arch::OpClassTensorOp,
    ElemA, cutlass::layout::RowMajor, 128 / cutlass::sizeof_bits<ElemA>::value,
    ElemB, cutlass::layout::ColumnMajor, 128 / cutlass::sizeof_bits<ElemB>::value,
    Acc,
    TileShape, ClusterShape,
    cutlass::gemm::collective::StageCount<4>,
    cutlass::gemm::collective::KernelScheduleAuto
  >::CollectiveOp;

using GemmKernel = cutlass::gemm::kernel::GemmUniversal<
    cute::Shape<int,int,int,int>,
    CollectiveMainloop,
    CollectiveEpilogue
>;
using Gemm = cutlass::gemm::device::GemmUniversalAdapter<GemmKernel>;

// Force the device kernel symbol into the cubin without needing a host main.
auto* _anchor = &cutlass::device_kernel<GemmKernel>;


// ===== COMPILED SASS (sm_100a) =====

	.target	sm_100a

	.elftype	@"ET_EXEC"


//--------------------- .note.nv.tkinfo           --------------------------
	.section	.note.nv.tkinfo,"",@"SHT_NOTE"
	.sectionflags	@"SHF_NOTE_NV_TKINFO"
	.tkinfo
        /*0018*/ 	.word	0x00000002
        /*0030*/ 	.string	""
        /*0030*/ 	.string	"ptxas"
        /*0030*/ 	.string	"Cuda compilation tools, release 13.0, V13.0.88"
        /*0030*/ 	.string	"Build cuda_13.0.r13.0/compiler.36424714_0"
        /*0030*/ 	.string	"-arch sm_100a -m 64 "



//--------------------- .note.nv.cuinfo           --------------------------
	.section	.note.nv.cuinfo,"",@"SHT_NOTE"
	.sectionflags	@"SHF_NOTE_NV_CUINFO"
        /*0018*/ 	.short	0x0002
        /*001a*/ 	.short	0x0064
        /*001c*/ 	.short	0x0082
	.zero		2


//--------------------- .nv.info                  --------------------------
	.section	.nv.info,"",@"SHT_CUDA_INFO"
	.align	4


	//----- nvinfo : EIATTR_REGCOUNT
	.align		4
        /*0000*/ 	.byte	0x04, 0x2f
        /*0002*/ 	.short	(.L_19 - .L_18)
	.align		4
.L_18:
        /*0004*/ 	.word	index@(_ZN7cutlass13device_kernelINS_4gemm6kernel13GemmUniversalIN4cute5tupleIJiiiiEEENS1_10collective13CollectiveMmaINS1_35MainloopSm100TmaUmmaWarpSpecializedILi4ELi2ELi4ENS5_IJNS4_1CILi1EEENSA_ILi2EEESB_EEEEENS5_IJNSA_ILi64EEENSA_ILi128EEENSA_ILi32EEEEEENS_10bfloat16_tENS5_IJlSB_lEEESJ_SK_NS4_8TiledMMAINS4_8MMA_AtomIJNS4_20SM100_MMA_F16BF16_SSISJ_SJ_fLi64ELi128ELNS4_4UMMA5MajorE0ELSP_0ELNSO_7ScaleInE0ELSQ_0EEEEEENS4_6LayoutINS5_IJSB_SB_SB_EEENS5_IJNSA_ILi0EEESV_SV_EEEEENS5_IJNS4_10UnderscoreESY_SY_EEEEENS4_23SM90_TMA_LOAD_MULTICASTENS4_14ComposedLayoutINS4_7SwizzleILi2ELi4ELi3EEENS4_18smem_ptr_flag_bitsILi16EEENST_INS5_IJNSA_ILi8EEESH_EEENS5_IJSH_SB_EEEEEEEvNS4_8identityENS4_13SM90_TMA_LOADES1B_vS1C_EENS_8epilogue10collective18CollectiveEpilogueINS1F_23Sm100TmaWarpSpecializedILi4ELi2ELi16ELb1ELb0EEEJSI_NS5_IJNST_ISF_SB_EENST_ISH_SB_EEEEESJ_SK_SJ_SK_NS1F_6fusion15FusionCallbacksIS1J_NS1N_17LinearCombinationISJ_fSJ_fLNS_15FloatRoundStyleE2EEESI_S1M_JEEENS4_5SM1004TMEM4LOAD26SM100_TMEM_LOAD_16dp256b4xES1D_S1B_NS4_17SM75_U32x4_LDSM_NENS4_14SM90_TMA_STOREES1B_NS4_17SM90_U32x4_STSM_NENS4_39AutoVectorizingCopyWithAssumedAlignmentILi128EEEEEEvvEEEEvNT_6ParamsE)
        /*0008*/ 	.word	0x00000044


	//----- nvinfo : EIATTR_FRAME_SIZE
	.align		4
.L_19:
        /*000c*/ 	.byte	0x04, 0x11
        /*000e*/ 	.short	(.L_21 - .L_20)
	.align		4
.L_20:
        /*0010*/ 	.word	index@($__internal_2_$__cuda_sm10x_tcgen05_guardrail_trap_unallocated_columns_being_dealloced)
        /*0014*/ 	.word	0x00000000


	//----- nvinfo : EIATTR_FRAME_SIZE
	.align		4
.L_21:
        /*0018*/ 	.byte	0x04, 0x11
        /*001a*/ 	.short	(.L_23 - .L_22)
	.align		4
.L_22:
        /*001c*/ 	.word	index@($__internal_1_$__cuda_sm10x_tcgen05_guardrail_trap_phase_invalid_during_alloc)
        /*0020*/ 	.word	0x00000000


	//----- nvinfo : EIATTR_FRAME_SIZE
	.align		4
.L_23:
        /*0024*/ 	.byte	0x04, 0x11
        /*0026*/ 	.short	(.L_25 - .L_24)
	.align		4
.L_24:
        /*0028*/ 	.word	index@($__internal_0_$__cuda_sm10x_tcgen05_guardrail_trap_col_being_dealloced_not_returned_by_alloc)
        /*002c*/ 	.word	0x00000000


	//----- nvinfo : EIATTR_FRAME_SIZE
	.align		4
.L_25:
        /*0030*/ 	.byte	0x04, 0x11
        /*0032*/ 	.short	(.L_27 - .L_26)
	.align		4
.L_26:
        /*0034*/ 	.word	index@(_ZN7cutlass13device_kernelINS_4gemm6kernel13GemmUniversalIN4cute5tupleIJiiiiEEENS1_10collective13CollectiveMmaINS1_35MainloopSm100TmaUmmaWarpSpecializedILi4ELi2ELi4ENS5_IJNS4_1CILi1EEENSA_ILi2EEESB_EEEEENS5_IJNSA_ILi64EEENSA_ILi128EEENSA_ILi32EEEEEENS_10bfloat16_tENS5_IJlSB_lEEESJ_SK_NS4_8TiledMMAINS4_8MMA_AtomIJNS4_20SM100_MMA_F16BF16_SSISJ_SJ_fLi64ELi128ELNS4_4UMMA5MajorE0ELSP_0ELNSO_7ScaleInE0ELSQ_0EEEEEENS4_6LayoutINS5_IJSB_SB_SB_EEENS5_IJNSA_ILi0EEESV_SV_EEEEENS5_IJNS4_10UnderscoreESY_SY_EEEEENS4_23SM90_TMA_LOAD_MULTICASTENS4_14ComposedLayoutINS4_7SwizzleILi2ELi4ELi3EEENS4_18smem_ptr_flag_bitsILi16EEENST_INS5_IJNSA_ILi8EEESH_EEENS5_IJSH_SB_EEEEEEEvNS4_8identityENS4_13SM90_TMA_LOADES1B_vS1C_EENS_8epilogue10collective18CollectiveEpilogueINS1F_23Sm100TmaWarpSpecializedILi4ELi2ELi16ELb1ELb0EEEJSI_NS5_IJNST_ISF_SB_EENST_ISH_SB_EEEEESJ_SK_SJ_SK_NS1F_6fusion15FusionCallbacksIS1J_NS1N_17LinearCombinationISJ_fSJ_fLNS_15FloatRoundStyleE2EEESI_S1M_JEEENS4_5SM1004TMEM4LOAD26SM100_TMEM_LOAD_16dp256b4xES1D_S1B_NS4_17SM75_U32x4_LDSM_NENS4_14SM90_TMA_STOREES1B_NS4_17SM90_U32x4_STSM_NENS4_39AutoVectorizingCopyWithAssumedAlignmentILi128EEEEEEvvEEEEvNT_6ParamsE)
        /*0038*/ 	.word	0x00000000


	//----- nvinfo : EIATTR_MIN_STACK_SIZE
	.align		4
.L_27:
        /*003c*/ 	.byte	0x04, 0x12
        /*003e*/ 	.short	(.L_29 - .L_28)
	.align		4
.L_28:
        /*0040*/ 	.word	index@(_ZN7cutlass13device_kernelINS_4gemm6kernel13GemmUniversalIN4cute5tupleIJiiiiEEENS1_10collective13CollectiveMmaINS1_35MainloopSm100TmaUmmaWarpSpecializedILi4ELi2ELi4ENS5_IJNS4_1CILi1EEENSA_ILi2EEESB_EEEEENS5_IJNSA_ILi64EEENSA_ILi128EEENSA_ILi32EEEEEENS_10bfloat16_tENS5_IJlSB_lEEESJ_SK_NS4_8TiledMMAINS4_8MMA_AtomIJNS4_20SM100_MMA_F16BF16_SSISJ_SJ_fLi64ELi128ELNS4_4UMMA5MajorE0ELSP_0ELNSO_7ScaleInE0ELSQ_0EEEEEENS4_6LayoutINS5_IJSB_SB_SB_EEENS5_IJNSA_ILi0EEESV_SV_EEEEENS5_IJNS4_10UnderscoreESY_SY_EEEEENS4_23SM90_TMA_LOAD_MULTICASTENS4_14ComposedLayoutINS4_7SwizzleILi2ELi4ELi3EEENS4_18smem_ptr_flag_bitsILi16EEENST_INS5_IJNSA_ILi8EEESH_EEENS5_IJSH_SB_EEEEEEEvNS4_8identityENS4_13SM90_TMA_LOADES1B_vS1C_EENS_8epilogue10collective18CollectiveEpilogueINS1F_23Sm100TmaWarpSpecializedILi4ELi2ELi16ELb1ELb0EEEJSI_NS5_IJNST_ISF_SB_EENST_ISH_SB_EEEEESJ_SK_SJ_SK_NS1F_6fusion15FusionCallbacksIS1J_NS1N_17LinearCombinationISJ_fSJ_fLNS_15FloatRoundStyleE2EEESI_S1M_JEEENS4_5SM1004TMEM4LOAD26SM100_TMEM_LOAD_16dp256b4xES1D_S1B_NS4_17SM75_U32x4_LDSM_NENS4_14SM90_TMA_STOREES1B_NS4_17SM90_U32x4_STSM_NENS4_39AutoVectorizingCopyWithAssumedAlignmentILi128EEEEEEvvEEEEvNT_6ParamsE)
        /*0044*/ 	.word	0x00000000
.L_29:


//--------------------- .nv.compat                --------------------------
	.section	.nv.compat,"",@"SHT_CUDA_COMPAT_INFO"
	.align	4
        /*0000*/ 	.byte	0x02, 0x09, 0x01, 0x00, 0x02, 0x02, 0x02, 0x00, 0x02, 0x05, 0x05, 0x00, 0x03, 0x07, 0x01, 0x01
        /*0010*/ 	.byte	0x02, 0x03, 0x01, 0x00, 0x02, 0x06, 0x01, 0x00, 0x04, 0x0b, 0x08, 0x00, 0x09, 0x00, 0x00, 0x00
        /*0020*/ 	.byte	0x00, 0x00, 0x00, 0x00


//--------------------- .nv.info._ZN7cutlass13device_kernelINS_4gemm6kernel13GemmUniversalIN4cute5tupleIJiiiiEEENS1_10collective13CollectiveMmaINS1_35MainloopSm100TmaUmmaWarpSpecializedILi4ELi2ELi4ENS5_IJNS4_1CILi1EEENSA_ILi2EEESB_EEEEENS5_IJNSA_ILi64EEENSA_ILi128EEENSA_ILi32EEEEEENS_10bfloat16_tENS5_IJlSB_lEEESJ_SK_NS4_8TiledMMAINS4_8MMA_AtomIJNS4_20SM100_MMA_F16BF16_SSISJ_SJ_fLi64ELi128ELNS4_4UMMA5MajorE0ELSP_0ELNSO_7ScaleInE0ELSQ_0EEEEEENS4_6LayoutINS5_IJSB_SB_SB_EEENS5_IJNSA_ILi0EEESV_SV_EEEEENS5_IJNS4_10UnderscoreESY_SY_EEEEENS4_23SM90_TMA_LOAD_MULTICASTENS4_14ComposedLayoutINS4_7SwizzleILi2ELi4ELi3EEENS4_18smem_ptr_flag_bitsILi16EEENST_INS5_IJNSA_ILi8EEESH_EEENS5_IJSH_SB_EEEEEEEvNS4_8identityENS4_13SM90_TMA_LOADES1B_vS1C_EENS_8epilogue10collective18CollectiveEpilogueINS1F_23Sm100TmaWarpSpecializedILi4ELi2ELi16ELb1ELb0EEEJSI_NS5_IJNST_ISF_SB_EENST_ISH_SB_EEEEESJ_SK_SJ_SK_NS1F_6fusion15FusionCallbacksIS1J_NS1N_17LinearCombinationISJ_fSJ_fLNS_15FloatRoundStyleE2EEESI_S1M_JEEENS4_5SM1004TMEM4LOAD26SM100_TMEM_LOAD_16dp256b4xES1D_S1B_NS4_17SM75_U32x4_LDSM_NENS4_14SM90_TMA_STOREES1B_NS4_17SM90_U32x4_STSM_NENS4_39AutoVectorizingCopyWithAssumedAlignmentILi128EEEEEEvvEEEEvNT_6ParamsE --------------------------
	.section	.nv.info._ZN7cutlass13device_kernelINS_4gemm6kernel13GemmUniversalIN4cute5tupleIJiiiiEEENS1_10collective13CollectiveMmaINS1_35MainloopSm100TmaUmmaWarpSpecializedILi4ELi2ELi4ENS5_IJNS4_1CILi1EEENSA_ILi2EEESB_EEEEENS5_IJNSA_ILi64EEENSA_ILi128EEENSA_ILi32EEEEEENS_10bfloat16_tENS5_IJlSB_lEEESJ_SK_NS4_8TiledMMAINS4_8MMA_AtomIJNS4_20SM100_MMA_F16BF16_SSISJ_SJ_fLi64ELi128ELNS4_4UMMA5MajorE0ELSP_0ELNSO_7ScaleInE0ELSQ_0EEEEEENS4_6LayoutINS5_IJSB_SB_SB_EEENS5_IJNSA_ILi0EEESV_SV_EEEEENS5_IJNS4_10UnderscoreESY_SY_EEEEENS4_23SM90_TMA_LOAD_MULTICASTENS4_14ComposedLayoutINS4_7SwizzleILi2ELi4ELi3EEENS4_18smem_ptr_flag_bitsILi16EEENST_INS5_IJNSA_ILi8EEESH_EEENS5_IJSH_SB_EEEEEEEvNS4_8identityENS4_13SM90_TMA_LOADES1B_vS1C_EENS_8epilogue10collective18CollectiveEpilogueINS1F_23Sm100TmaWarpSpecializedILi4ELi2ELi16ELb1ELb0EEEJSI_NS5_IJNST_ISF_SB_EENST_ISH_SB_EEEEESJ_SK_SJ_SK_NS1F_6fusion15FusionCallbacksIS1J_NS1N_17LinearCombinationISJ_fSJ_fLNS_15FloatRoundStyleE2EEESI_S1M_JEEENS4_5SM1004TMEM4LOAD26SM100_TMEM_LOAD_16dp256b4xES1D_S1B_NS4_17SM75_U32x4_LDSM_NENS4_14SM90_TMA_STOREES1B_NS4_17SM90_U32x4_STSM_NENS4_39AutoVectorizingCopyWithAssumedAlignmentILi128EEEEEEvvEEEEvNT_6ParamsE,"",@"SHT_CUDA_INFO"
	.sectionflags	@""
	.align	4


	//----- nvinfo : EIATTR_CUDA_API_VERSION
	.align		4
        /*0000*/ 	.byte	0x04, 0x37
        /*0002*/ 	.short	(.L_31 - .L_30)
.L_30:
        /*0004*/ 	.word	0x00000082


	//----- nvinfo : EIATTR_KPARAM_INFO
	.align		4
.L_31:
        /*0008*/ 	.byte	0x04, 0x17
        /*000a*/ 	.short	(.L_33 - .L_32)
.L_32:
        /*000c*/ 	.word	0x00000000
        /*0010*/ 	.short	0x0000
        /*0012*/ 	.short	0x0000
        /*0014*/ 	.byte	0x00, 0xf0, 0x01, 0x20


	//----- nvinfo : EIATTR_AT_ENTRY_FRAGMENTS
	.align		4
.L_33:
        /*0018*/ 	.byte	0x04, 0x4f
        /*001a*/ 	.short	(.L_35 - .L_34)


	//   ....[0]....
.L_34:
        /*001c*/ 	.word	0x00000006


	//----- nvinfo : EIATTR_RESERVED_SMEM_USED
	.align		4
.L_35:
        /*0020*/ 	.byte	0x01, 0x41
	.zero		2


	//----- nvinfo : EIATTR_SPARSE_MMA_MASK
	.align		4
        /*0024*/ 	.byte	0x03, 0x50
        /*0026*/ 	.short	0x0000


	//----- nvinfo : EIATTR_TCGEN05_1CTA_USED
	.align		4
        /*0028*/ 	.byte	0x01, 0x51
	.zero		2


	//----- nvinfo : EIATTR_MAXREG_COUNT
	.align		4
        /*002c*/ 	.byte	0x03, 0x1b
        /*002e*/ 	.short	0x00ff


	//----- nvinfo : EIATTR_NUM_BARRIERS
	.align		4
        /*0030*/ 	.byte	0x02, 0x4c
        /*0032*/ 	.byte	0x07
	.zero		1


	//----- nvinfo : EIATTR_EXTERNS
	.align		4
        /*0034*/ 	.byte	0x04, 0x0f
        /*0036*/ 	.short	(.L_37 - .L_36)


	//   ....[0]....
	.align		4
.L_36:
        /*0038*/ 	.word	index@(__assertfail)


	//----- nvinfo : EIATTR_MERCURY_ISA_VERSION
	.align		4
.L_37:
        /*003c*/ 	.byte	0x03, 0x5f
        /*003e*/ 	.short	0x0101


	//----- nvinfo : EIATTR_INT_WARP_WIDE_INSTR_OFFSETS
	.align		4
        /*0040*/ 	.byte	0x04, 0x31
        /*0042*/ 	.short	(.L_39 - .L_38)


	//   ....[0]....
.L_38:
        /*0044*/ 	.word	0x00003c60


	//   ....[1]....
        /*0048*/ 	.word	0x00003c90


	//   ....[2]....
        /*004c*/ 	.word	0x00003cb0


	//   ....[3]....
        /*0050*/ 	.word	0x00004830


	//   ....[4]....
        /*0054*/ 	.word	0x000048a0


	//   ....[5]....
        /*0058*/ 	.word	0x00004970


	//   ....[6]....
        /*005c*/ 	.word	0x000049f0


	//   ....[7]....
        /*0060*/ 	.word	0x00004ae0


	//   ....[8]....
        /*0064*/ 	.word	0x00004b60


	//   ....[9]....
        /*0068*/ 	.word	0x00004c40


	//   ....[10]....
        /*006c*/ 	.word	0x00004cf0


	//----- nvinfo : EIATTR_COOP_GROUP_MASK_REGIDS
	.align		4
.L_39:
        /*0070*/ 	.byte	0x04, 0x29
        /*0072*/ 	.short	(.L_41 - .L_40)


	//   ....[0]....
.L_40:
        /*0074*/ 	.word	0xffffffff


	//   ....[1]....
        /*0078*/ 	.word	0xffffffff


	//   ....[2]....
        /*007c*/ 	.word	0xffffffff


	//   ....[3]....
        /*0080*/ 	.word	0xffffffff


	//   ....[4]....
        /*0084*/ 	.word	0xffffffff


	//   ....[5]....
        /*0088*/ 	.word	0xffffffff


	//   ....[6]....
        /*008c*/ 	.word	0xffffffff


	//   ....[7]....
        /*0090*/ 	.word	0xffffffff


	//   ....[8]....
        /*0094*/ 	.word	0xffffffff


	//   ....[9]....
        /*0098*/ 	.word	0xffffffff


	//   ....[10]....
        /*009c*/ 	.word	0xffffffff


	//   ....[11]....
        /*00a0*/ 	.word	0xffffffff


	//   ....[12]....
        /*00a4*/ 	.word	0xffffffff


	//   ....[13]....
        /*00a8*/ 	.word	0xffffffff


	//----- nvinfo : EIATTR_COOP_GROUP_INSTR_OFFSETS
	.align		4
.L_41:
        /*00ac*/ 	.byte	0x04, 0x28
        /*00ae*/ 	.short	(.L_43 - .L_42)


	//   ....[0]....
.L_42:
        /*00b0*/ 	.word	0x00000080


	//   ....[1]....
        /*00b4*/ 	.word	0x000004f0


	//   ....[2]....
        /*00b8*/ 	.word	0x000006a0


	//   ....[3]....
        /*00bc*/ 	.word	0x00000840


	//   ....[4]....
        /*00c0*/ 	.word	0x00000940


	//   ....[5]....
        /*00c4*/ 	.word	0x00000ab0


	//   ....[6]....
        /*00c8*/ 	.word	0x00000c50


	//   ....[7]....
        /*00cc*/ 	.word	0x00000e00


	//   ....[8]....
        /*00d0*/ 	.word	0x00002040


	//   ....[9]....
        /*00d4*/ 	.word	0x00002f30


	//   ....[10]....
        /*00d8*/ 	.word	0x00003140


	//   ....[11]....
        /*00dc*/ 	.word	0x00003170


	//   ....[12]....
        /*00e0*/ 	.word	0x00003b40


	//   ....[13]....
        /*00e4*/ 	.word	0x00003d70


	//----- nvinfo : EIATTR_VRC_CTA_INIT_COUNT
	.align		4
.L_43:
        /*00e8*/ 	.byte	0x02, 0x4a
        /*00ea*/ 	.byte	0x80
	.zero		1


	//----- nvinfo : EIATTR_SYSCALL_OFFSETS
	.align		4
        /*00ec*/ 	.byte	0x04, 0x46
        /*00ee*/ 	.short	(.L_45 - .L_44)


	//   ....[0]....
.L_44:
        /*00f0*/ 	.word	0x00005980


	//   ....[1]....
        /*00f4*/ 	.word	0x00005a70


	//   ....[2]....
        /*00f8*/ 	.word	0x00006200


	//   ....[3]....
        /*00fc*/ 	.word	0x00006ab0


	//   ....[4]....
        /*0100*/ 	.word	0x00007340


	//   ....[5]....
        /*0104*/ 	.word	0x00007bc0


	//----- nvinfo : EIATTR_MBARRIER_INSTR_OFFSETS
	.align		4
.L_45:
        /*0108*/ 	.byte	0x04, 0x39
        /*010a*/ 	.short	(.L_47 - .L_46)


	//   ....[0]....
.L_46:
        /*010c*/ 	.word	0x00000610
        /*0110*/ 	.word	0x000000ff
        /*0114*/ 	.word	0x00000000
        /*0118*/ 	.short	0x0100
        /*011a*/ 	.byte	0x04
	.zero		1


	//   ....[1]....
        /*011c*/ 	.word	0x00000620
        /*0120*/ 	.word	0x000000ff
        /*0124*/ 	.word	0x00000020
        /*0128*/ 	.short	0x0100
        /*012a*/ 	.byte	0x04
	.zero		1


	//   ....[2]....
        /*012c*/ 	.word	0x00000630
        /*0130*/ 	.word	0x000000ff
        /*0134*/ 	.word	0x00000008
        /*0138*/ 	.short	0x0100
        /*013a*/ 	.byte	0x04
	.zero		1


	//   ....[3]....
        /*013c*/ 	.word	0x00000640
        /*0140*/ 	.word	0x000000ff
        /*0144*/ 	.word	0x00000028
        /*0148*/ 	.short	0x0100
        /*014a*/ 	.byte	0x04
	.zero		1


	//   ....[4]....
        /*014c*/ 	.word	0x00000650
        /*0150*/ 	.word	0x000000ff
        /*0154*/ 	.word	0x00000010
        /*0158*/ 	.short	0x0100
        /*015a*/ 	.byte	0x04
	.zero		1


	//   ....[5]....
        /*015c*/ 	.word	0x00000660
        /*0160*/ 	.word	0x000000ff
        /*0164*/ 	.word	0x00000030
        /*0168*/ 	.short	0x0100
        /*016a*/ 	.byte	0x04
	.zero		1


	//   ....[6]....
        /*016c*/ 	.word	0x00000670
        /*0170*/ 	.word	0x000000ff
        /*0174*/ 	.word	0x00000018
        /*0178*/ 	.short	0x0100
        /*017a*/ 	.byte	0x04
	.zero		1


	//   ....[7]....
        /*017c*/ 	.word	0x00000680
        /*0180*/ 	.word	0x000000ff
        /*0184*/ 	.word	0x00000038
        /*0188*/ 	.short	0x0100
        /*018a*/ 	.byte	0x04
	.zero		1


	//   ....[8]....
        /*018c*/ 	.word	0x000007b0
        /*0190*/ 	.word	0x000000ff
        /*0194*/ 	.word	0x00000040
        /*0198*/ 	.short	0x0100
        /*019a*/ 	.byte	0x04
	.zero		1


	//   ....[9]....
        /*019c*/ 	.word	0x000007c0
        /*01a0*/ 	.word	0x000000ff
        /*01a4*/ 	.word	0x00000060
        /*01a8*/ 	.short	0x0100
        /*01aa*/ 	.byte	0x04
	.zero		1


	//   ....[10]....
        /*01ac*/ 	.word	0x000007d0
        /*01b0*/ 	.word	0x000000ff
        /*01b4*/ 	.word	0x00000048
        /*01b8*/ 	.short	0x0100
        /*01ba*/ 	.byte	0x04
	.zero		1


	//   ....[11]....
        /*01bc*/ 	.word	0x000007e0
        /*01c0*/ 	.word	0x000000ff
        /*01c4*/ 	.word	0x00000068
        /*01c8*/ 	.short	0x0100
        /*01ca*/ 	.byte	0x04
	.zero		1


	//   ....[12]....
        /*01cc*/ 	.word	0x000007f0
        /*01d0*/ 	.word	0x000000ff
        /*01d4*/ 	.word	0x00000050
        /*01d8*/ 	.short	0x0100
        /*01da*/ 	.byte	0x04
	.zero		1


	//   ....[13]....
        /*01dc*/ 	.word	0x00000800
        /*01e0*/ 	.word	0x000000ff
        /*01e4*/ 	.word	0x00000070
        /*01e8*/ 	.short	0x0100
        /*01ea*/ 	.byte	0x04
	.zero		1


	//   ....[14]....
        /*01ec*/ 	.word	0x00000810
        /*01f0*/ 	.word	0x000000ff
        /*01f4*/ 	.word	0x00000058
        /*01f8*/ 	.short	0x0100
        /*01fa*/ 	.byte	0x04
	.zero		1


	//   ....[15]....
        /*01fc*/ 	.word	0x00000820
        /*0200*/ 	.word	0x000000ff
        /*0204*/ 	.word	0x00000078
        /*0208*/ 	.short	0x0100
        /*020a*/ 	.byte	0x04
	.zero		1


	//   ....[16]....
        /*020c*/ 	.word	0x00000910
        /*0210*/ 	.word	0x000000ff
        /*0214*/ 	.word	0x00000080
        /*0218*/ 	.short	0x0100
        /*021a*/ 	.byte	0x06
	.zero		1


	//   ....[17]....
        /*021c*/ 	.word	0x00000920
        /*0220*/ 	.word	0x000000ff
        /*0224*/ 	.word	0x00000088
        /*0228*/ 	.short	0x0100
        /*022a*/ 	.byte	0x06
	.zero		1


	//   ....[18]....
        /*022c*/ 	.word	0x00000a60
        /*0230*/ 	.word	0x000000ff
        /*0234*/ 	.word	0x00000090
        /*0238*/ 	.short	0x0100
        /*023a*/ 	.byte	0x06
	.zero		1


	//   ....[19]....
        /*023c*/ 	.word	0x00000a70
        /*0240*/ 	.word	0x000000ff
        /*0244*/ 	.word	0x000000a0
        /*0248*/ 	.short	0x0100
        /*024a*/ 	.byte	0x06
	.zero		1


	//   ....[20]....
        /*024c*/ 	.word	0x00000a80
        /*0250*/ 	.word	0x000000ff
        /*0254*/ 	.word	0x00000098
        /*0258*/ 	.short	0x0100
        /*025a*/ 	.byte	0x06
	.zero		1


	//   ....[21]....
        /*025c*/ 	.word	0x00000a90
        /*0260*/ 	.word	0x000000ff
        /*0264*/ 	.word	0x000000a8
        /*0268*/ 	.short	0x0100
        /*026a*/ 	.byte	0x06
	.zero		1


	//   ....[22]....
        /*026c*/ 	.word	0x00000bc0
        /*0270*/ 	.word	0x000000ff
        /*0274*/ 	.word	0x000000b0
        /*0278*/ 	.short	0x0100
        /*027a*/ 	.byte	0x04
	.zero		1


	//   ....[23]....
        /*027c*/ 	.word	0x00000bd0
        /*0280*/ 	.word	0x000000ff
        /*0284*/ 	.word	0x000000d0
        /*0288*/ 	.short	0x0100
        /*028a*/ 	.byte	0x04
	.zero		1


	//   ....[24]....
        /*028c*/ 	.word	0x00000be0
        /*0290*/ 	.word	0x000000ff
        /*0294*/ 	.word	0x000000b8
        /*0298*/ 	.short	0x0100
        /*029a*/ 	.byte	0x04
	.zero		1


	//   ....[25]....
        /*029c*/ 	.word	0x00000bf0
        /*02a0*/ 	.word	0x000000ff
        /*02a4*/ 	.word	0x000000d8
        /*02a8*/ 	.short	0x0100
        /*02aa*/ 	.byte	0x04
	.zero		1


	//   ....[26]....
        /*02ac*/ 	.word	0x00000c00
        /*02b0*/ 	.word	0x000000ff
        /*02b4*/ 	.word	0x000000c0
        /*02b8*/ 	.short	0x0100
        /*02ba*/ 	.byte	0x04
	.zero		1


	//   ....[27]....
        /*02bc*/ 	.word	0x00000c10
        /*02c0*/ 	.word	0x000000ff
        /*02c4*/ 	.word	0x000000e0
        /*02c8*/ 	.short	0x0100
        /*02ca*/ 	.byte	0x04
	.zero		1


	//   ....[28]....
        /*02cc*/ 	.word	0x00000c20
        /*02d0*/ 	.word	0x000000ff
        /*02d4*/ 	.word	0x000000c8
        /*02d8*/ 	.short	0x0100
        /*02da*/ 	.byte	0x04
	.zero		1


	//   ....[29]....
        /*02dc*/ 	.word	0x00000c30
        /*02e0*/ 	.word	0x000000ff
        /*02e4*/ 	.word	0x000000e8
        /*02e8*/ 	.short	0x0100
        /*02ea*/ 	.byte	0x04
	.zero		1


	//   ....[30]....
        /*02ec*/ 	.word	0x00000d20
        /*02f0*/ 	.word	0x000000ff
        /*02f4*/ 	.word	0x000000f0
        /*02f8*/ 	.short	0x0100
        /*02fa*/ 	.byte	0x04
	.zero		1


	//   ....[31]....
        /*02fc*/ 	.word	0x00000d30
        /*0300*/ 	.word	0x000000ff
        /*0304*/ 	.word	0x00000100
        /*0308*/ 	.short	0x0100
        /*030a*/ 	.byte	0x04
	.zero		1


	//   ....[32]....
        /*030c*/ 	.word	0x00000d40
        /*0310*/ 	.word	0x000000ff
        /*0314*/ 	.word	0x000000f8
        /*0318*/ 	.short	0x0100
        /*031a*/ 	.byte	0x04
	.zero		1


	//   ....[33]....
        /*031c*/ 	.word	0x00000d50
        /*0320*/ 	.word	0x000000ff
        /*0324*/ 	.word	0x00000108
        /*0328*/ 	.short	0x0100
        /*032a*/ 	.byte	0x04
	.zero		1


	//   ....[34]....
        /*032c*/ 	.word	0x000018e0
        /*0330*/ 	.word	0x00000000
        /*0334*/ 	.word	0x00000100
        /*0338*/ 	.short	0x010a
        /*033a*/ 	.byte	0xff
	.zero		1


	//   ....[35]....
        /*033c*/ 	.word	0x00001910
        /*0340*/ 	.word	0x00000000
        /*0344*/ 	.word	0x000000f0
        /*0348*/ 	.short	0x0101
        /*034a*/ 	.byte	0xff
	.zero		1


	//   ....[36]....
        /*034c*/ 	.word	0x000019c0
        /*0350*/ 	.word	0x000000ff
        /*0354*/ 	.word	0x00000020
        /*0358*/ 	.short	0x010a
        /*035a*/ 	.byte	0x04
	.zero		1


	//   ....[37]....
        /*035c*/ 	.word	0x00001a40
        /*0360*/ 	.word	0x000000ff
        /*0364*/ 	.word	0x00000020
        /*0368*/ 	.short	0x010a
        /*036a*/ 	.byte	0x21
	.zero		1


	//   ....[38]....
        /*036c*/ 	.word	0x00001bd0
        /*0370*/ 	.word	0x000000ff
        /*0374*/ 	.word	0x00000020
        /*0378*/ 	.short	0x010a
        /*037a*/ 	.byte	0x08
	.zero		1


	//   ....[39]....
        /*037c*/ 	.word	0x00001d00
        /*0380*/ 	.word	0x000000ff
        /*0384*/ 	.word	0x00000088
        /*0388*/ 	.short	0x0101
        /*038a*/ 	.byte	0x07
	.zero		1


	//   ....[40]....
        /*038c*/ 	.word	0x00001d20
        /*0390*/ 	.word	0x000000ff
        /*0394*/ 	.word	0x00000020
        /*0398*/ 	.short	0x010a
        /*039a*/ 	.byte	0x04
	.zero		1


	//   ....[41]....
        /*039c*/ 	.word	0x00001da0
        /*03a0*/ 	.word	0x000000ff
        /*03a4*/ 	.word	0x00000020
        /*03a8*/ 	.short	0x010a
        /*03aa*/ 	.byte	0x11
	.zero		1


	//   ....[42]....
        /*03ac*/ 	.word	0x00001f30
        /*03b0*/ 	.word	0x000000ff
        /*03b4*/ 	.word	0x00000020
        /*03b8*/ 	.short	0x010a
        /*03ba*/ 	.byte	0x06
	.zero		1


	//   ....[43]....
        /*03bc*/ 	.word	0x00002070
        /*03c0*/ 	.word	0x00000003
        /*03c4*/ 	.word	0x00000090
        /*03c8*/ 	.short	0x010a
        /*03ca*/ 	.byte	0xff
	.zero		1


	//   ....[44]....
        /*03cc*/ 	.word	0x000021c0
        /*03d0*/ 	.word	0x00000000
        /*03d4*/ 	.word	0x00000000
        /*03d8*/ 	.short	0x0101
        /*03da*/ 	.byte	0xff
	.zero		1


	//   ....[45]....
        /*03dc*/ 	.word	0x00002780
        /*03e0*/ 	.word	0x000000ff
        /*03e4*/ 	.word	0x00000000
        /*03e8*/ 	.short	0x010a
        /*03ea*/ 	.byte	0x04
	.zero		1


	//   ....[46]....
        /*03ec*/ 	.word	0x00002810
        /*03f0*/ 	.word	0x000000ff
        /*03f4*/ 	.word	0x00000000
        /*03f8*/ 	.short	0x010a
        /*03fa*/ 	.byte	0x05
	.zero		1


	//   ....[47]....
        /*03fc*/ 	.word	0x000028a0
        /*0400*/ 	.word	0x000000ff
        /*0404*/ 	.word	0x00000000
        /*0408*/ 	.short	0x010a
        /*040a*/ 	.byte	0x05
	.zero		1


	//   ....[48]....
        /*040c*/ 	.word	0x00002940
        /*0410*/ 	.word	0x00000000
        /*0414*/ 	.word	0x00000000
        /*0418*/ 	.short	0x010a
        /*041a*/ 	.byte	0xff
	.zero		1


	//   ....[49]....
        /*041c*/ 	.word	0x00002a80
        /*0420*/ 	.word	0x00000002
        /*0424*/ 	.word	0x000000f0
        /*0428*/ 	.short	0x010a
        /*042a*/ 	.byte	0xff
	.zero		1


	//   ....[50]....
        /*042c*/ 	.word	0x00002af0
        /*0430*/ 	.word	0x00000002
        /*0434*/ 	.word	0x00000000
        /*0438*/ 	.short	0x0101
        /*043a*/ 	.byte	0xff
	.zero		1


	//   ....[51]....
        /*043c*/ 	.word	0x00002b10
        /*0440*/ 	.word	0x000000ff
        /*0444*/ 	.word	0x000000a0
        /*0448*/ 	.short	0x010a
        /*044a*/ 	.byte	0x04
	.zero		1


	//   ....[52]....
        /*044c*/ 	.word	0x00002c30
        /*0450*/ 	.word	0x00000002
        /*0454*/ 	.word	0x00000090
        /*0458*/ 	.short	0x010a
        /*045a*/ 	.byte	0xff
	.zero		1


	//   ....[53]....
        /*045c*/ 	.word	0x00002d30
        /*0460*/ 	.word	0x00000002
        /*0464*/ 	.word	0x00000000
        /*0468*/ 	.short	0x0101
        /*046a*/ 	.byte	0xff
	.zero		1


	//   ....[54]....
        /*046c*/ 	.word	0x00002dc0
        /*0470*/ 	.word	0x000000ff
        /*0474*/ 	.word	0x000000a0
        /*0478*/ 	.short	0x0106
        /*047a*/ 	.byte	0x04
	.zero		1


	//   ....[55]....
        /*047c*/ 	.word	0x00002de0
        /*0480*/ 	.word	0x000000ff
        /*0484*/ 	.word	0x000000a0
        /*0488*/ 	.short	0x010a
        /*048a*/ 	.byte	0x04
	.zero		1


	//   ....[56]....
        /*048c*/ 	.word	0x00002e70
        /*0490*/ 	.word	0x000000ff
        /*0494*/ 	.word	0x000000a0
        /*0498*/ 	.short	0x0106
        /*049a*/ 	.byte	0x07
	.zero		1


	//   ....[57]....
        /*049c*/ 	.word	0x00002eb0
        /*04a0*/ 	.word	0x00000000
        /*04a4*/ 	.word	0x000000a0
        /*04a8*/ 	.short	0x010a
        /*04aa*/ 	.byte	0xff
	.zero		1


	//   ....[58]....
        /*04ac*/ 	.word	0x000033d0
        /*04b0*/ 	.word	0x00000000
        /*04b4*/ 	.word	0x00000090
        /*04b8*/ 	.short	0x010a
        /*04ba*/ 	.byte	0xff
	.zero		1


	//   ....[59]....
        /*04bc*/ 	.word	0x000034d0
        /*04c0*/ 	.word	0x00000003
        /*04c4*/ 	.word	0x00000000
        /*04c8*/ 	.short	0x0101
        /*04ca*/ 	.byte	0xff
	.zero		1


	//   ....[60]....
        /*04cc*/ 	.word	0x000034e0
        /*04d0*/ 	.word	0x000000ff
        /*04d4*/ 	.word	0x00000000
        /*04d8*/ 	.short	0x010a
        /*04da*/ 	.byte	0x04
	.zero		1


	//   ....[61]....
        /*04dc*/ 	.word	0x00003560
        /*04e0*/ 	.word	0x000000ff
        /*04e4*/ 	.word	0x000000d0
        /*04e8*/ 	.short	0x010a
        /*04ea*/ 	.byte	0x17
	.zero		1


	//   ....[62]....
        /*04ec*/ 	.word	0x00003640
        /*04f0*/ 	.word	0x000000ff
        /*04f4*/ 	.word	0x00000000
        /*04f8*/ 	.short	0x010a
        /*04fa*/ 	.byte	0x05
	.zero		1


	//   ....[63]....
        /*04fc*/ 	.word	0x00003780
        /*0500*/ 	.word	0x000000ff
        /*0504*/ 	.word	0x00000000
        /*0508*/ 	.short	0x010a
        /*050a*/ 	.byte	0x04
	.zero		1


	//   ....[64]....
        /*050c*/ 	.word	0x00003970
        /*0510*/ 	.word	0x000000ff
        /*0514*/ 	.word	0x00000000
        /*0518*/ 	.short	0x010a
        /*051a*/ 	.byte	0x04
	.zero		1


	//   ....[65]....
        /*051c*/ 	.word	0x00003a00
        /*0520*/ 	.word	0x000000ff
        /*0524*/ 	.word	0x00000000
        /*0528*/ 	.short	0x010a
        /*052a*/ 	.byte	0x05
	.zero		1


	//   ....[66]....
        /*052c*/ 	.word	0x00003a90
        /*0530*/ 	.word	0x000000ff
        /*0534*/ 	.word	0x00000000
        /*0538*/ 	.short	0x010a
        /*053a*/ 	.byte	0x05
	.zero		1


	//   ....[67]....
        /*053c*/ 	.word	0x00003b20
        /*0540*/ 	.word	0x000000ff
        /*0544*/ 	.word	0x00000000
        /*0548*/ 	.short	0x010a
        /*054a*/ 	.byte	0x04
	.zero		1


	//   ....[68]....
        /*054c*/ 	.word	0x00004030
        /*0550*/ 	.word	0x0000000c
        /*0554*/ 	.word	0x00000090
        /*0558*/ 	.short	0x010a
        /*055a*/ 	.byte	0xff
	.zero		1


	//   ....[69]....
        /*055c*/ 	.word	0x000041a0
        /*0560*/ 	.word	0x00000000
        /*0564*/ 	.word	0x00000000
        /*0568*/ 	.short	0x0101
        /*056a*/ 	.byte	0xff
	.zero		1


	//   ....[70]....
        /*056c*/ 	.word	0x00004630
        /*0570*/ 	.word	0x000000ff
        /*0574*/ 	.word	0x00000088
        /*0578*/ 	.short	0x010a
        /*057a*/ 	.byte	0x15
	.zero		1


	//   ....[71]....
        /*057c*/ 	.word	0x000047b0
        /*0580*/ 	.word	0x000000ff
        /*0584*/ 	.word	0x00000060
        /*0588*/ 	.short	0x010a
        /*058a*/ 	.byte	0x15
	.zero		1


	//   ....[72]....
        /*058c*/ 	.word	0x00004920
        /*0590*/ 	.word	0x000000ff
        /*0594*/ 	.word	0x00000040
        /*0598*/ 	.short	0x010b
        /*059a*/ 	.byte	0x15
	.zero		1


	//   ....[73]....
        /*059c*/ 	.word	0x00004930
        /*05a0*/ 	.word	0x000000ff
        /*05a4*/ 	.word	0x00000000
        /*05a8*/ 	.short	0x0101
        /*05aa*/ 	.byte	0x28
	.zero		1


	//   ....[74]....
        /*05ac*/ 	.word	0x00004940
        /*05b0*/ 	.word	0x000000ff
        /*05b4*/ 	.word	0x00000068
        /*05b8*/ 	.short	0x010a
        /*05ba*/ 	.byte	0x15
	.zero		1


	//   ....[75]....
        /*05bc*/ 	.word	0x00004a90
        /*05c0*/ 	.word	0x000000ff
        /*05c4*/ 	.word	0x00000048
        /*05c8*/ 	.short	0x010b
        /*05ca*/ 	.byte	0x15
	.zero		1


	//   ....[76]....
        /*05cc*/ 	.word	0x00004aa0
        /*05d0*/ 	.word	0x000000ff
        /*05d4*/ 	.word	0x00000000
        /*05d8*/ 	.short	0x0101
        /*05da*/ 	.byte	0x27
	.zero		1


	//   ....[77]....
        /*05dc*/ 	.word	0x00004ab0
        /*05e0*/ 	.word	0x000000ff
        /*05e4*/ 	.word	0x00000070
        /*05e8*/ 	.short	0x010a
        /*05ea*/ 	.byte	0x15
	.zero		1


	//   ....[78]....
        /*05ec*/ 	.word	0x00004bf0
        /*05f0*/ 	.word	0x000000ff
        /*05f4*/ 	.word	0x00000050
        /*05f8*/ 	.short	0x010b
        /*05fa*/ 	.byte	0x15
	.zero		1


	//   ....[79]....
        /*05fc*/ 	.word	0x00004c00
        /*0600*/ 	.word	0x000000ff
        /*0604*/ 	.word	0x00000000
        /*0608*/ 	.short	0x0101
        /*060a*/ 	.byte	0x26
	.zero		1


	//   ....[80]....
        /*060c*/ 	.word	0x00004c10
        /*0610*/ 	.word	0x000000ff
        /*0614*/ 	.word	0x00000078
        /*0618*/ 	.short	0x010a
        /*061a*/ 	.byte	0x15
	.zero		1


	//   ....[81]....
        /*061c*/ 	.word	0x00004e10
        /*0620*/ 	.word	0x000000ff
        /*0624*/ 	.word	0x00000058
        /*0628*/ 	.short	0x010b
        /*062a*/ 	.byte	0x15
	.zero		1


	//   ....[82]....
        /*062c*/ 	.word	0x00004e20
        /*0630*/ 	.word	0x000000ff
        /*0634*/ 	.word	0x00000000
        /*0638*/ 	.short	0x0101
        /*063a*/ 	.byte	0x25
	.zero		1


	//   ....[83]....
        /*063c*/ 	.word	0x00004e50
        /*0640*/ 	.word	0x000000ff
        /*0644*/ 	.word	0x00000060
        /*0648*/ 	.short	0x010a
        /*064a*/ 	.byte	0x15
	.zero		1


	//   ....[84]....
        /*064c*/ 	.word	0x00004e70
        /*0650*/ 	.word	0x000000ff
        /*0654*/ 	.word	0x00000068
        /*0658*/ 	.short	0x010a
        /*065a*/ 	.byte	0x15
	.zero		1


	//   ....[85]....
        /*065c*/ 	.word	0x00004e90
        /*0660*/ 	.word	0x000000ff
        /*0664*/ 	.word	0x00000070
        /*0668*/ 	.short	0x010a
        /*066a*/ 	.byte	0x15
	.zero		1


	//   ....[86]....
        /*066c*/ 	.word	0x00004ed0
        /*0670*/ 	.word	0x00000000
        /*0674*/ 	.word	0x00000078
        /*0678*/ 	.short	0x010a
        /*067a*/ 	.byte	0xff
	.zero		1


	//   ....[87]....
        /*067c*/ 	.word	0x00005210
        /*0680*/ 	.word	0x00000003
        /*0684*/ 	.word	0x00000090
        /*0688*/ 	.short	0x010a
        /*068a*/ 	.byte	0xff
	.zero		1


	//   ....[88]....
        /*068c*/ 	.word	0x00005390
        /*0690*/ 	.word	0x00000000
        /*0694*/ 	.word	0x00000000
        /*0698*/ 	.short	0x0101
        /*069a*/ 	.byte	0xff
	.zero		1


	//   ....[89]....
        /*069c*/ 	.word	0x00005eb0
        /*06a0*/ 	.word	0x000000ff
        /*06a4*/ 	.word	0x00000040
        /*06a8*/ 	.short	0x010a
        /*06aa*/ 	.byte	0x2c
	.zero		1


	//   ....[90]....
        /*06ac*/ 	.word	0x00005ef0
        /*06b0*/ 	.word	0x0000001a
        /*06b4*/ 	.word	0x000000b0
        /*06b8*/ 	.short	0x010a
        /*06ba*/ 	.byte	0xff
	.zero		1


	//   ....[91]....
        /*06bc*/ 	.word	0x00006000
        /*06c0*/ 	.word	0x000000ff
        /*06c4*/ 	.word	0x00000040
        /*06c8*/ 	.short	0x010a
        /*06ca*/ 	.byte	0x2c
	.zero		1


	//   ....[92]....
        /*06cc*/ 	.word	0x000060e0
        /*06d0*/ 	.word	0x0000001a
        /*06d4*/ 	.word	0x000000b0
        /*06d8*/ 	.short	0x010a
        /*06da*/ 	.byte	0xff
	.zero		1


	//   ....[93]....
        /*06dc*/ 	.word	0x00006810
        /*06e0*/ 	.word	0x00000000
        /*06e4*/ 	.word	0x00000000
        /*06e8*/ 	.short	0x0101
        /*06ea*/ 	.byte	0xff
	.zero		1


	//   ....[94]....
        /*06ec*/ 	.word	0x00006820
        /*06f0*/ 	.word	0x00000004
        /*06f4*/ 	.word	0x00000040
        /*06f8*/ 	.short	0x010a
        /*06fa*/ 	.byte	0xff
	.zero		1


	//   ....[95]....
        /*06fc*/ 	.word	0x000068e0
        /*0700*/ 	.word	0x00000004
        /*0704*/ 	.word	0x00000040
        /*0708*/ 	.short	0x010a
        /*070a*/ 	.byte	0xff
	.zero		1


	//   ....[96]....
        /*070c*/ 	.word	0x000070a0
        /*0710*/ 	.word	0x00000000
        /*0714*/ 	.word	0x00000000
        /*0718*/ 	.short	0x0101
        /*071a*/ 	.byte	0xff
	.zero		1


	//   ....[97]....
        /*071c*/ 	.word	0x000070c0
        /*0720*/ 	.word	0x00000002
        /*0724*/ 	.word	0x00000040
        /*0728*/ 	.short	0x010a
        /*072a*/ 	.byte	0xff
	.zero		1


	//   ....[98]....
        /*072c*/ 	.word	0x00007170
        /*0730*/ 	.word	0x00000002
        /*0734*/ 	.word	0x00000040
        /*0738*/ 	.short	0x010a
        /*073a*/ 	.byte	0xff
	.zero		1


	//   ....[99]....
        /*073c*/ 	.word	0x00007920
        /*0740*/ 	.word	0x00000000
        /*0744*/ 	.word	0x00000000
        /*0748*/ 	.short	0x0101
        /*074a*/ 	.byte	0xff
	.zero		1


	//   ....[100]....
        /*074c*/ 	.word	0x00007940
        /*0750*/ 	.word	0x00000003
        /*0754*/ 	.word	0x00000040
        /*0758*/ 	.short	0x010a
        /*075a*/ 	.byte	0xff
	.zero		1


	//   ....[101]....
        /*075c*/ 	.word	0x000079f0
        /*0760*/ 	.word	0x00000003
        /*0764*/ 	.word	0x00000040
        /*0768*/ 	.short	0x010a
        /*076a*/ 	.byte	0xff
	.zero		1


	//   ....[102]....
        /*076c*/ 	.word	0x00007e00
        /*0770*/ 	.word	0x000000ff
        /*0774*/ 	.word	0x00000000
        /*0778*/ 	.short	0x0101
        /*077a*/ 	.byte	0x04
	.zero		1


	//   ....[103]....
        /*077c*/ 	.word	0x00008210
        /*0780*/ 	.word	0x00000000
        /*0784*/ 	.word	0x00000000
        /*0788*/ 	.short	0x0101
        /*078a*/ 	.byte	0xff
	.zero		1


	//   ....[104]....
        /*078c*/ 	.word	0x000084c0
        /*0790*/ 	.word	0x000000ff
        /*0794*/ 	.word	0x00000000
        /*0798*/ 	.short	0x0101
        /*079a*/ 	.byte	0x04
	.zero		1


	//   ....[105]....
        /*079c*/ 	.word	0x000084e0
        /*07a0*/ 	.word	0x00000000
        /*07a4*/ 	.word	0x00000100
        /*07a8*/ 	.short	0x010a
        /*07aa*/ 	.byte	0xff
	.zero		1


	//   ....[106]....
        /*07ac*/ 	.word	0x00008540
        /*07b0*/ 	.word	0x00000000
        /*07b4*/ 	.word	0x00000020
        /*07b8*/ 	.short	0x010a
        /*07ba*/ 	.byte	0xff
	.zero		1


	//   ....[107]....
        /*07bc*/ 	.word	0x000085a0
        /*07c0*/ 	.word	0x00000000
        /*07c4*/ 	.word	0x00000020
        /*07c8*/ 	.short	0x010a
        /*07ca*/ 	.byte	0xff
	.zero		1


	//   ....[108]....
        /*07cc*/ 	.word	0x000085f0
        /*07d0*/ 	.word	0x00000003
        /*07d4*/ 	.word	0x00000090
        /*07d8*/ 	.short	0x010a
        /*07da*/ 	.byte	0xff
	.zero		1


	//   ....[109]....
        /*07dc*/ 	.word	0x00008650
        /*07e0*/ 	.word	0x00000000
        /*07e4*/ 	.word	0x00000000
        /*07e8*/ 	.short	0x010a
        /*07ea*/ 	.byte	0xff
	.zero		1


	//   ....[110]....
        /*07ec*/ 	.word	0x000086b0
        /*07f0*/ 	.word	0x00000000
        /*07f4*/ 	.word	0x00000000
        /*07f8*/ 	.short	0x010a
        /*07fa*/ 	.byte	0xff
	.zero		1


	//   ....[111]....
        /*07fc*/ 	.word	0x00008710
        /*0800*/ 	.word	0x00000000
        /*0804*/ 	.word	0x00000000
        /*0808*/ 	.short	0x010a
        /*080a*/ 	.byte	0xff
	.zero		1


	//   ....[112]....
        /*080c*/ 	.word	0x00008760
        /*0810*/ 	.word	0x00000002
        /*0814*/ 	.word	0x000000f0
        /*0818*/ 	.short	0x010a
        /*081a*/ 	.byte	0xff
	.zero		1


	//   ....[113]....
        /*081c*/ 	.word	0x000087c0
        /*0820*/ 	.word	0x00000002
        /*0824*/ 	.word	0x000000a0
        /*0828*/ 	.short	0x010a
        /*082a*/ 	.byte	0xff
	.zero		1


	//   ....[114]....
        /*082c*/ 	.word	0x00008810
        /*0830*/ 	.word	0x00000002
        /*0834*/ 	.word	0x00000090
        /*0838*/ 	.short	0x010a
        /*083a*/ 	.byte	0xff
	.zero		1


	//   ....[115]....
        /*083c*/ 	.word	0x00008870
        /*0840*/ 	.word	0x00000000
        /*0844*/ 	.word	0x000000a0
        /*0848*/ 	.short	0x010a
        /*084a*/ 	.byte	0xff
	.zero		1


	//   ....[116]....
        /*084c*/ 	.word	0x000088c0
        /*0850*/ 	.word	0x00000000
        /*0854*/ 	.word	0x00000090
        /*0858*/ 	.short	0x010a
        /*085a*/ 	.byte	0xff
	.zero		1


	//   ....[117]....
        /*085c*/ 	.word	0x00008920
        /*0860*/ 	.word	0x00000002
        /*0864*/ 	.word	0x000000d0
        /*0868*/ 	.short	0x010a
        /*086a*/ 	.byte	0xff
	.zero		1


	//   ....[118]....
        /*086c*/ 	.word	0x00008980
        /*0870*/ 	.word	0x00000000
        /*0874*/ 	.word	0x00000000
        /*0878*/ 	.short	0x010a
        /*087a*/ 	.byte	0xff
	.zero		1


	//   ....[119]....
        /*087c*/ 	.word	0x000089e0
        /*0880*/ 	.word	0x00000000
        /*0884*/ 	.word	0x00000000
        /*0888*/ 	.short	0x010a
        /*088a*/ 	.byte	0xff
	.zero		1


	//   ....[120]....
        /*088c*/ 	.word	0x00008a40
        /*0890*/ 	.word	0x00000000
        /*0894*/ 	.word	0x00000000
        /*0898*/ 	.short	0x010a
        /*089a*/ 	.byte	0xff
	.zero		1


	//   ....[121]....
        /*089c*/ 	.word	0x00008aa0
        /*08a0*/ 	.word	0x00000000
        /*08a4*/ 	.word	0x00000000
        /*08a8*/ 	.short	0x010a
        /*08aa*/ 	.byte	0xff
	.zero		1


	//   ....[122]....
        /*08ac*/ 	.word	0x00008b00
        /*08b0*/ 	.word	0x00000000
        /*08b4*/ 	.word	0x00000000
        /*08b8*/ 	.short	0x010a
        /*08ba*/ 	.byte	0xff
	.zero		1


	//   ....[123]....
        /*08bc*/ 	.word	0x00008b50
        /*08c0*/ 	.word	0x0000000c
        /*08c4*/ 	.word	0x00000090
        /*08c8*/ 	.short	0x010a
        /*08ca*/ 	.byte	0xff
	.zero		1


	//   ....[124]....
        /*08cc*/ 	.word	0x00008bb0
        /*08d0*/ 	.word	0x00000000
        /*08d4*/ 	.word	0x00000088
        /*08d8*/ 	.short	0x010a
        /*08da*/ 	.byte	0xff
	.zero		1


	//   ....[125]....
        /*08dc*/ 	.word	0x00008c10
        /*08e0*/ 	.word	0x00000000
        /*08e4*/ 	.word	0x00000060
        /*08e8*/ 	.short	0x010a
        /*08ea*/ 	.byte	0xff
	.zero		1


	//   ....[126]....
        /*08ec*/ 	.word	0x00008c70
        /*08f0*/ 	.word	0x00000000
        /*08f4*/ 	.word	0x00000068
        /*08f8*/ 	.short	0x010a
        /*08fa*/ 	.byte	0xff
	.zero		1


	//   ....[127]....
        /*08fc*/ 	.word	0x00008cd0
        /*0900*/ 	.word	0x00000000
        /*0904*/ 	.word	0x00000070
        /*0908*/ 	.short	0x010a
        /*090a*/ 	.byte	0xff
	.zero		1


	//   ....[128]....
        /*090c*/ 	.word	0x00008d30
        /*0910*/ 	.word	0x00000000
        /*0914*/ 	.word	0x00000078
        /*0918*/ 	.short	0x010a
        /*091a*/ 	.byte	0xff
	.zero		1


	//   ....[129]....
        /*091c*/ 	.word	0x00008d90
        /*0920*/ 	.word	0x00000000
        /*0924*/ 	.word	0x00000060
        /*0928*/ 	.short	0x010a
        /*092a*/ 	.byte	0xff
	.zero		1


	//   ....[130]....
        /*092c*/ 	.word	0x00008df0
        /*0930*/ 	.word	0x00000000
        /*0934*/ 	.word	0x00000068
        /*0938*/ 	.short	0x010a
        /*093a*/ 	.byte	0xff
	.zero		1


	//   ....[131]....
        /*093c*/ 	.word	0x00008e50
        /*0940*/ 	.word	0x00000000
        /*0944*/ 	.word	0x00000070
        /*0948*/ 	.short	0x010a
        /*094a*/ 	.byte	0xff
	.zero		1


	//   ....[132]....
        /*094c*/ 	.word	0x00008ea0
        /*0950*/ 	.word	0x00000003
        /*0954*/ 	.word	0x00000090
        /*0958*/ 	.short	0x010a
        /*095a*/ 	.byte	0xff
	.zero		1


	//   ....[133]....
        /*095c*/ 	.word	0x00008f00
        /*0960*/ 	.word	0x00000000
        /*0964*/ 	.word	0x00000040
        /*0968*/ 	.short	0x010a
        /*096a*/ 	.byte	0xff
	.zero		1


	//   ....[134]....
        /*096c*/ 	.word	0x00008f50
        /*0970*/ 	.word	0x0000001a
        /*0974*/ 	.word	0x000000b0
        /*0978*/ 	.short	0x010a
        /*097a*/ 	.byte	0xff
	.zero		1


	//   ....[135]....
        /*097c*/ 	.word	0x00008fa0
        /*0980*/ 	.word	0x00000004
        /*0984*/ 	.word	0x00000040
        /*0988*/ 	.short	0x010a
        /*098a*/ 	.byte	0xff
	.zero		1


	//   ....[136]....
        /*098c*/ 	.word	0x00008ff0
        /*0990*/ 	.word	0x00000002
        /*0994*/ 	.word	0x00000040
        /*0998*/ 	.short	0x010a
        /*099a*/ 	.byte	0xff
	.zero		1


	//   ....[137]....
        /*099c*/ 	.word	0x00009040
        /*09a0*/ 	.word	0x00000003
        /*09a4*/ 	.word	0x00000040
        /*09a8*/ 	.short	0x010a
        /*09aa*/ 	.byte	0xff
	.zero		1


	//----- nvinfo : EIATTR_NUM_MBARRIERS
	.align		4
.L_47:
        /*09ac*/ 	.byte	0x03, 0x38
        /*09ae*/ 	.short	0x0022


	//----- nvinfo : EIATTR_EXIT_INSTR_OFFSETS
	.align		4
        /*09b0*/ 	.byte	0x04, 0x1c
        /*09b2*/ 	.short	(.L_49 - .L_48)


	//   ....[0]....
.L_48:
        /*09b4*/ 	.word	0x00002970


	//   ....[1]....
        /*09b8*/ 	.word	0x00002e80


	//   ....[2]....
        /*09bc*/ 	.word	0x00002ee0


	//   ....[3]....
        /*09c0*/ 	.word	0x00003d80


	//   ....[4]....
        /*09c4*/ 	.word	0x00004f00


	//   ....[5]....
        /*09c8*/ 	.word	0x00004f40


	//   ....[6]....
        /*09cc*/ 	.word	0x000083a0


	//   ....[7]....
        /*09d0*/ 	.word	0x00008420


	//   ....[8]....
        /*09d4*/ 	.word	0x00008450


	//   ....[9]....
        /*09d8*/ 	.word	0x000084d0


	//----- nvinfo : EIATTR_MAX_THREADS
	.align		4
.L_49:
        /*09dc*/ 	.byte	0x04, 0x05
        /*09de*/ 	.short	(.L_51 - .L_50)
.L_50:
        /*09e0*/ 	.word	0x00000100
        /*09e4*/ 	.word	0x00000001
        /*09e8*/ 	.word	0x00000001


	//----- nvinfo : EIATTR_CRS_STACK_SIZE
	.align		4
.L_51:
        /*09ec*/ 	.byte	0x04, 0x1e
        /*09ee*/ 	.short	(.L_53 - .L_52)
.L_52:
        /*09f0*/ 	.word	0x00000000


	//----- nvinfo : EIATTR_CBANK_PARAM_SIZE
	.align		4
.L_53:
        /*09f4*/ 	.byte	0x03, 0x19
        /*09f6*/ 	.short	0x0800


	//----- nvinfo : EIATTR_PARAM_CBANK
	.align		4
        /*09f8*/ 	.byte	0x04, 0x0a
        /*09fa*/ 	.short	(.L_55 - .L_54)
	.align		4
.L_54:
        /*09fc*/ 	.word	index@(.nv.constant0._ZN7cutlass13device_kernelINS_4gemm6kernel13GemmUniversalIN4cute5tupleIJiiiiEEENS1_10collective13CollectiveMmaINS1_35MainloopSm100TmaUmmaWarpSpecializedILi4ELi2ELi4ENS5_IJNS4_1CILi1EEENSA_ILi2EEESB_EEEEENS5_IJNSA_ILi64EEENSA_ILi128EEENSA_ILi32EEEEEENS_10bfloat16_tENS5_IJlSB_lEEESJ_SK_NS4_8TiledMMAINS4_8MMA_AtomIJNS4_20SM100_MMA_F16BF16_SSISJ_SJ_fLi64ELi128ELNS4_4UMMA5MajorE0ELSP_0ELNSO_7ScaleInE0ELSQ_0EEEEEENS4_6LayoutINS5_IJSB_SB_SB_EEENS5_IJNSA_ILi0EEESV_SV_EEEEENS5_IJNS4_10UnderscoreESY_SY_EEEEENS4_23SM90_TMA_LOAD_MULTICASTENS4_14ComposedLayoutINS4_7SwizzleILi2ELi4ELi3EEENS4_18smem_ptr_flag_bitsILi16EEENST_INS5_IJNSA_ILi8EEESH_EEENS5_IJSH_SB_EEEEEEEvNS4_8identityENS4_13SM90_TMA_LOADES1B_vS1C_EENS_8epilogue10collective18CollectiveEpilogueINS1F_23Sm100TmaWarpSpecializedILi4ELi2ELi16ELb1ELb0EEEJSI_NS5_IJNST_ISF_SB_EENST_ISH_SB_EEEEESJ_SK_SJ_SK_NS1F_6fusion15FusionCallbacksIS1J_NS1N_17LinearCombinationISJ_fSJ_fLNS_15FloatRoundStyleE2EEESI_S1M_JEEENS4_5SM1004TMEM4LOAD26SM100_TMEM_LOAD_16dp256b4xES1D_S1B_NS4_17SM75_U32x4_LDSM_NENS4_14SM90_TMA_STOREES1B_NS4_17SM90_U32x4_STSM_NENS4_39AutoVectorizingCopyWithAssumedAlignmentILi128EEEEEEvvEEEEvNT_6ParamsE)
        /*0a00*/ 	.short	0x0380
        /*0a02*/ 	.short	0x0800


	//----- nvinfo : EIATTR_SW_WAR
	.align		4
.L_55:
        /*0a04*/ 	.byte	0x04, 0x36
        /*0a06*/ 	.short	(.L_57 - .L_56)
.L_56:
        /*0a08*/ 	.word	0x00000008
.L_57:


//--------------------- .nv.callgraph             --------------------------
	.section	.nv.callgraph,"",@"SHT_CUDA_CALLGRAPH"
	.align	4
	.sectionentsize	8
	.align		4
        /*0000*/ 	.word	0x00000000
	.align		4
        /*0004*/ 	.word	0xffffffff
	.align		4
        /*0008*/ 	.word	index@(_ZN7cutlass13device_kernelINS_4gemm6kernel13GemmUniversalIN4cute5tupleIJiiiiEEENS1_10collective13CollectiveMmaINS1_35MainloopSm100TmaUmmaWarpSpecializedILi4ELi2ELi4ENS5_IJNS4_1CILi1EEENSA_ILi2EEESB_EEEEENS5_IJNSA_ILi64EEENSA_ILi128EEENSA_ILi32EEEEEENS_10bfloat16_tENS5_IJlSB_lEEESJ_SK_NS4_8TiledMMAINS4_8MMA_AtomIJNS4_20SM100_MMA_F16BF16_SSISJ_SJ_fLi64ELi128ELNS4_4UMMA5MajorE0ELSP_0ELNSO_7ScaleInE0ELSQ_0EEEEEENS4_6LayoutINS5_IJSB_SB_SB_EEENS5_IJNSA_ILi0EEESV_SV_EEEEENS5_IJNS4_10UnderscoreESY_SY_EEEEENS4_23SM90_TMA_LOAD_MULTICASTENS4_14ComposedLayoutINS4_7SwizzleILi2ELi4ELi3EEENS4_18smem_ptr_flag_bitsILi16EEENST_INS5_IJNSA_ILi8EEESH_EEENS5_IJSH_SB_EEEEEEEvNS4_8identityENS4_13SM90_TMA_LOADES1B_vS1C_EENS_8epilogue10collective18CollectiveEpilogueINS1F_23Sm100TmaWarpSpecializedILi4ELi2ELi16ELb1ELb0EEEJSI_NS5_IJNST_ISF_SB_EENST_ISH_SB_EEEEESJ_SK_SJ_SK_NS1F_6fusion15FusionCallbacksIS1J_NS1N_17LinearCombinationISJ_fSJ_fLNS_15FloatRoundStyleE2EEESI_S1M_JEEENS4_5SM1004TMEM4LOAD26SM100_TMEM_LOAD_16dp256b4xES1D_S1B_NS4_17SM75_U32x4_LDSM_NENS4_14SM90_TMA_STOREES1B_NS4_17SM90_U32x4_STSM_NENS4_39AutoVectorizingCopyWithAssumedAlignmentILi128EEEEEEvvEEEEvNT_6ParamsE)
	.align		4
        /*000c*/ 	.word	index@(__assertfail)
	.align		4
        /*0010*/ 	.word	0x00000000
	.align		4
        /*0014*/ 	.word	0xfffffffe
	.align		4
        /*0018*/ 	.word	0x00000000
	.align		4
        /*001c*/ 	.word	0xfffffffd
	.align		4
        /*0020*/ 	.word	0x00000000
	.align		4
        /*0024*/ 	.word	0xfffffffc


//--------------------- .nv.constant4             --------------------------
	.section	.nv.constant4,"a",@progbits
	.align	8
	.align		8
.nv.constant4:
        /*0000*/ 	.dword	__assertfail
	.align		8
        /*0008*/ 	.dword	__unnamed_1
	.align		8
        /*0010*/ 	.dword	__unnamed_2
	.align		8
        /*0018*/ 	.dword	_ZN39_INTERNAL_15deb539_4_k_cu_ae72e573_77524cuda3std3__45__cpo5beginE
	.align		8
        /*0020*/ 	.dword	_ZN39_INTERNAL_15deb539_4_k_cu_ae72e573_77524cuda3std3__45__cpo3endE
	.align		8
        /*0028*/ 	.dword	_ZN39_INTERNAL_15deb539_4_k_cu_ae72e573_77524cuda3std3__45__cpo6cbeginE
	.align		8
        /*0030*/ 	.dword	_ZN39_INTERNAL_15deb539_4_k_cu_ae72e573_77524cuda3std3__45__cpo4cendE
	.align		8
        /*0038*/ 	.dword	_ZN39_INTERNAL_15deb539_4_k_cu_ae72e573_77524cuda3std3__441_GLOBAL__N__15deb539_4_k_cu_ae72e573_77526ignoreE
	.align		8
        /*0040*/ 	.dword	_ZN39_INTERNAL_15deb539_4_k_cu_ae72e573_77524cuda3std3__419piecewise_constructE
	.align		8
        /*0048*/ 	.dword	_ZN39_INTERNAL_15deb539_4_k_cu_ae72e573_77524cuda3std3__48in_placeE
	.align		8
        /*0050*/ 	.dword	_ZN39_INTERNAL_15deb539_4_k_cu_ae72e573_77524cuda3std6ranges3__45__cpo4swapE
	.align		8
        /*0058*/ 	.dword	_ZN39_INTERNAL_15deb539_4_k_cu_ae72e573_77524cuda3std6ranges3__45__cpo9iter_moveE
	.align		8
        /*0060*/ 	.dword	_ZN39_INTERNAL_15deb539_4_k_cu_ae72e573_77524cute7productE
	.align		8
        /*0068*/ 	.dword	_ZN39_INTERNAL_15deb539_4_k_cu_ae72e573_77524cute1_E
	.align		8
        /*0070*/ 	.dword	$str$25
	.align		8
        /*0078*/ 	.dword	$str$26
	.align		8
        /*0080*/ 	.dword	$str$27
	.align		8
        /*0088*/ 	.dword	$str$28


//--------------------- .text._ZN7cutlass13device_kernelINS_4gemm6kernel13GemmUniversalIN4cute5tupleIJiiiiEEENS1_10collective13CollectiveMmaINS1_35MainloopSm100TmaUmmaWarpSpecializedILi4ELi2ELi4ENS5_IJNS4_1CILi1EEENSA_ILi2EEESB_EEEEENS5_IJNSA_ILi64EEENSA_ILi128EEENSA_ILi32EEEEEENS_10bfloat16_tENS5_IJlSB_lEEESJ_SK_NS4_8TiledMMAINS4_8MMA_AtomIJNS4_20SM100_MMA_F16BF16_SSISJ_SJ_fLi64ELi128ELNS4_4UMMA5MajorE0ELSP_0ELNSO_7ScaleInE0ELSQ_0EEEEEENS4_6LayoutINS5_IJSB_SB_SB_EEENS5_IJNSA_ILi0EEESV_SV_EEEEENS5_IJNS4_10UnderscoreESY_SY_EEEEENS4_23SM90_TMA_LOAD_MULTICASTENS4_14ComposedLayoutINS4_7SwizzleILi2ELi4ELi3EEENS4_18smem_ptr_flag_bitsILi16EEENST_INS5_IJNSA_ILi8EEESH_EEENS5_IJSH_SB_EEEEEEEvNS4_8identityENS4_13SM90_TMA_LOADES1B_vS1C_EENS_8epilogue10collective18CollectiveEpilogueINS1F_23Sm100TmaWarpSpecializedILi4ELi2ELi16ELb1ELb0EEEJSI_NS5_IJNST_ISF_SB_EENST_ISH_SB_EEEEESJ_SK_SJ_SK_NS1F_6fusion15FusionCallbacksIS1J_NS1N_17LinearCombinationISJ_fSJ_fLNS_15FloatRoundStyleE2EEESI_S1M_JEEENS4_5SM1004TMEM4LOAD26SM100_TMEM_LOAD_16dp256b4xES1D_S1B_NS4_17SM75_U32x4_LDSM_NENS4_14SM90_TMA_STOREES1B_NS4_17SM90_U32x4_STSM_NENS4_39AutoVectorizingCopyWithAssumedAlignmentILi128EEEEEEvvEEEEvNT_6ParamsE --------------------------
	.section	.text._ZN7cutlass13device_kernelINS_4gemm6kernel13GemmUniversalIN4cute5tupleIJiiiiEEENS1_10collective13CollectiveMmaINS1_35MainloopSm100TmaUmmaWarpSpecializedILi4ELi2ELi4ENS5_IJNS4_1CILi1EEENSA_ILi2EEESB_EEEEENS5_IJNSA_ILi64EEENSA_ILi128EEENSA_ILi32EEEEEENS_10bfloat16_tENS5_IJlSB_lEEESJ_SK_NS4_8TiledMMAINS4_8MMA_AtomIJNS4_20SM100_MMA_F16BF16_SSISJ_SJ_fLi64ELi128ELNS4_4UMMA5MajorE0ELSP_0ELNSO_7ScaleInE0ELSQ_0EEEEEENS4_6LayoutINS5_IJSB_SB_SB_EEENS5_IJNSA_ILi0EEESV_SV_EEEEENS5_IJNS4_10UnderscoreESY_SY_EEEEENS4_23SM90_TMA_LOAD_MULTICASTENS4_14ComposedLayoutINS4_7SwizzleILi2ELi4ELi3EEENS4_18smem_ptr_flag_bitsILi16EEENST_INS5_IJNSA_ILi8EEESH_EEENS5_IJSH_SB_EEEEEEEvNS4_8identityENS4_13SM90_TMA_LOADES1B_vS1C_EENS_8epilogue10collective18CollectiveEpilogueINS1F_23Sm100TmaWarpSpecializedILi4ELi2ELi16ELb1ELb0EEEJSI_NS5_IJNST_ISF_SB_EENST_ISH_SB_EEEEESJ_SK_SJ_SK_NS1F_6fusion15FusionCallbacksIS1J_NS1N_17LinearCombinationISJ_fSJ_fLNS_15FloatRoundStyleE2EEESI_S1M_JEEENS4_5SM1004TMEM4LOAD26SM100_TMEM_LOAD_16dp256b4xES1D_S1B_NS4_17SM75_U32x4_LDSM_NENS4_14SM90_TMA_STOREES1B_NS4_17SM90_U32x4_STSM_NENS4_39AutoVectorizingCopyWithAssumedAlignmentILi128EEEEEEvvEEEEvNT_6ParamsE,"ax",@progbits
	.align	128
.text._ZN7cutlass13device_kernelINS_4gemm6kernel13GemmUniversalIN4cute5tupleIJiiiiEEENS1_10collective13CollectiveMmaINS1_35MainloopSm100TmaUmmaWarpSpecializedILi4ELi2ELi4ENS5_IJNS4_1CILi1EEENSA_ILi2EEESB_EEEEENS5_IJNSA_ILi64EEENSA_ILi128EEENSA_ILi32EEEEEENS_10bfloat16_tENS5_IJlSB_lEEESJ_SK_NS4_8TiledMMAINS4_8MMA_AtomIJNS4_20SM100_MMA_F16BF16_SSISJ_SJ_fLi64ELi128ELNS4_4UMMA5MajorE0ELSP_0ELNSO_7ScaleInE0ELSQ_0EEEEEENS4_6LayoutINS5_IJSB_SB_SB_EEENS5_IJNSA_ILi0EEESV_SV_EEEEENS5_IJNS4_10UnderscoreESY_SY_EEEEENS4_23SM90_TMA_LOAD_MULTICASTENS4_14ComposedLayoutINS4_7SwizzleILi2ELi4ELi3EEENS4_18smem_ptr_flag_bitsILi16EEENST_INS5_IJNSA_ILi8EEESH_EEENS5_IJSH_SB_EEEEEEEvNS4_8identityENS4_13SM90_TMA_LOADES1B_vS1C_EENS_8epilogue10collective18CollectiveEpilogueINS1F_23Sm100TmaWarpSpecializedILi4ELi2ELi16ELb1ELb0EEEJSI_NS5_IJNST_ISF_SB_EENST_ISH_SB_EEEEESJ_SK_SJ_SK_NS1F_6fusion15FusionCallbacksIS1J_NS1N_17LinearCombinationISJ_fSJ_fLNS_15FloatRoundStyleE2EEESI_S1M_JEEENS4_5SM1004TMEM4LOAD26SM100_TMEM_LOAD_16dp256b4xES1D_S1B_NS4_17SM75_U32x4_LDSM_NENS4_14SM90_TMA_STOREES1B_NS4_17SM90_U32x4_STSM_NENS4_39AutoVectorizingCopyWithAssumedAlignmentILi128EEEEEEvvEEEEvNT_6ParamsE:
        .type           _ZN7cutlass13device_kernelINS_4gemm6kernel13GemmUniversalIN4cute5tupleIJiiiiEEENS1_10collective13CollectiveMmaINS1_35MainloopSm100TmaUmmaWarpSpecializedILi4ELi2ELi4ENS5_IJNS4_1CILi1EEENSA_ILi2EEESB_EEEEENS5_IJNSA_ILi64EEENSA_ILi128EEENSA_ILi32EEEEEENS_10bfloat16_tENS5_IJlSB_lEEESJ_SK_NS4_8TiledMMAINS4_8MMA_AtomIJNS4_20SM100_MMA_F16BF16_SSISJ_SJ_fLi64ELi128ELNS4_4UMMA5MajorE0ELSP_0ELNSO_7ScaleInE0ELSQ_0EEEEEENS4_6LayoutINS5_IJSB_SB_SB_EEENS5_IJNSA_ILi0EEESV_SV_EEEEENS5_IJNS4_10UnderscoreESY_SY_EEEEENS4_23SM90_TMA_LOAD_MULTICASTENS4_14ComposedLayoutINS4_7SwizzleILi2ELi4ELi3EEENS4_18smem_ptr_flag_bitsILi16EEENST_INS5_IJNSA_ILi8EEESH_EEENS5_IJSH_SB_EEEEEEEvNS4_8identityENS4_13SM90_TMA_LOADES1B_vS1C_EENS_8epilogue10collective18CollectiveEpilogueINS1F_23Sm100TmaWarpSpecializedILi4ELi2ELi16ELb1ELb0EEEJSI_NS5_IJNST_ISF_SB_EENST_ISH_SB_EEEEESJ_SK_SJ_SK_NS1F_6fusion15FusionCallbacksIS1J_NS1N_17LinearCombinationISJ_fSJ_fLNS_15FloatRoundStyleE2EEESI_S1M_JEEENS4_5SM1004TMEM4LOAD26SM100_TMEM_LOAD_16dp256b4xES1D_S1B_NS4_17SM75_U32x4_LDSM_NENS4_14SM90_TMA_STOREES1B_NS4_17SM90_U32x4_STSM_NENS4_39AutoVectorizingCopyWithAssumedAlignmentILi128EEEEEEvvEEEEvNT_6ParamsE,@function
        .size           _ZN7cutlass13device_kernelINS_4gemm6kernel13GemmUniversalIN4cute5tupleIJiiiiEEENS1_10collective13CollectiveMmaINS1_35MainloopSm100TmaUmmaWarpSpecializedILi4ELi2ELi4ENS5_IJNS4_1CILi1EEENSA_ILi2EEESB_EEEEENS5_IJNSA_ILi64EEENSA_ILi128EEENSA_ILi32EEEEEENS_10bfloat16_tENS5_IJlSB_lEEESJ_SK_NS4_8TiledMMAINS4_8MMA_AtomIJNS4_20SM100_MMA_F16BF16_SSISJ_SJ_fLi64ELi128ELNS4_4UMMA5MajorE0ELSP_0ELNSO_7ScaleInE0ELSQ_0EEEEEENS4_6LayoutINS5_IJSB_SB_SB_EEENS5_IJNSA_ILi0EEESV_SV_EEEEENS5_IJNS4_10UnderscoreESY_SY_EEEEENS4_23SM90_TMA_LOAD_MULTICASTENS4_14ComposedLayoutINS4_7SwizzleILi2ELi4ELi3EEENS4_18smem_ptr_flag_bitsILi16EEENST_INS5_IJNSA_ILi8EEESH_EEENS5_IJSH_SB_EEEEEEEvNS4_8identityENS4_13SM90_TMA_LOADES1B_vS1C_EENS_8epilogue10collective18CollectiveEpilogueINS1F_23Sm100TmaWarpSpecializedILi4ELi2ELi16ELb1ELb0EEEJSI_NS5_IJNST_ISF_SB_EENST_ISH_SB_EEEEESJ_SK_SJ_SK_NS1F_6fusion15FusionCallbacksIS1J_NS1N_17LinearCombinationISJ_fSJ_fLNS_15FloatRoundStyleE2EEESI_S1M_JEEENS4_5SM1004TMEM4LOAD26SM100_TMEM_LOAD_16dp256b4xES1D_S1B_NS4_17SM75_U32x4_LDSM_NENS4_14SM90_TMA_STOREES1B_NS4_17SM90_U32x4_STSM_NENS4_39AutoVectorizingCopyWithAssumedAlignmentILi128EEEEEEvvEEEEvNT_6ParamsE,(.L_x_183 - _ZN7cutlass13device_kernelINS_4gemm6kernel13GemmUniversalIN4cute5tupleIJiiiiEEENS1_10collective13CollectiveMmaINS1_35MainloopSm100TmaUmmaWarpSpecializedILi4ELi2ELi4ENS5_IJNS4_1CILi1EEENSA_ILi2EEESB_EEEEENS5_IJNSA_ILi64EEENSA_ILi128EEENSA_ILi32EEEEEENS_10bfloat16_tENS5_IJlSB_lEEESJ_SK_NS4_8TiledMMAINS4_8MMA_AtomIJNS4_20SM100_MMA_F16BF16_SSISJ_SJ_fLi64ELi128ELNS4_4UMMA5MajorE0ELSP_0ELNSO_7ScaleInE0ELSQ_0EEEEEENS4_6LayoutINS5_IJSB_SB_SB_EEENS5_IJNSA_ILi0EEESV_SV_EEEEENS5_IJNS4_10UnderscoreESY_SY_EEEEENS4_23SM90_TMA_LOAD_MULTICASTENS4_14ComposedLayoutINS4_7SwizzleILi2ELi4ELi3EEENS4_18smem_ptr_flag_bitsILi16EEENST_INS5_IJNSA_ILi8EEESH_EEENS5_IJSH_SB_EEEEEEEvNS4_8identityENS4_13SM90_TMA_LOADES1B_vS1C_EENS_8epilogue10collective18CollectiveEpilogueINS1F_23Sm100TmaWarpSpecializedILi4ELi2ELi16ELb1ELb0EEEJSI_NS5_IJNST_ISF_SB_EENST_ISH_SB_EEEEESJ_SK_SJ_SK_NS1F_6fusion15FusionCallbacksIS1J_NS1N_17LinearCombinationISJ_fSJ_fLNS_15FloatRoundStyleE2EEESI_S1M_JEEENS4_5SM1004TMEM4LOAD26SM100_TMEM_LOAD_16dp256b4xES1D_S1B_NS4_17SM75_U32x4_LDSM_NENS4_14SM90_TMA_STOREES1B_NS4_17SM90_U32x4_STSM_NENS4_39AutoVectorizingCopyWithAssumedAlignmentILi128EEEEEEvvEEEEvNT_6ParamsE)
        .other          _ZN7cutlass13device_kernelINS_4gemm6kernel13GemmUniversalIN4cute5tupleIJiiiiEEENS1_10collective13CollectiveMmaINS1_35MainloopSm100TmaUmmaWarpSpecializedILi4ELi2ELi4ENS5_IJNS4_1CILi1EEENSA_ILi2EEESB_EEEEENS5_IJNSA_ILi64EEENSA_ILi128EEENSA_ILi32EEEEEENS_10bfloat16_tENS5_IJlSB_lEEESJ_SK_NS4_8TiledMMAINS4_8MMA_AtomIJNS4_20SM100_MMA_F16BF16_SSISJ_SJ_fLi64ELi128ELNS4_4UMMA5MajorE0ELSP_0ELNSO_7ScaleInE0ELSQ_0EEEEEENS4_6LayoutINS5_IJSB_SB_SB_EEENS5_IJNSA_ILi0EEESV_SV_EEEEENS5_IJNS4_10UnderscoreESY_SY_EEEEENS4_23SM90_TMA_LOAD_MULTICASTENS4_14ComposedLayoutINS4_7SwizzleILi2ELi4ELi3EEENS4_18smem_ptr_flag_bitsILi16EEENST_INS5_IJNSA_ILi8EEESH_EEENS5_IJSH_SB_EEEEEEEvNS4_8identityENS4_13SM90_TMA_LOADES1B_vS1C_EENS_8epilogue10collective18CollectiveEpilogueINS1F_23Sm100TmaWarpSpecializedILi4ELi2ELi16ELb1ELb0EEEJSI_NS5_IJNST_ISF_SB_EENST_ISH_SB_EEEEESJ_SK_SJ_SK_NS1F_6fusion15FusionCallbacksIS1J_NS1N_17LinearCombinationISJ_fSJ_fLNS_15FloatRoundStyleE2EEESI_S1M_JEEENS4_5SM1004TMEM4LOAD26SM100_TMEM_LOAD_16dp256b4xES1D_S1B_NS4_17SM75_U32x4_LDSM_NENS4_14SM90_TMA_STOREES1B_NS4_17SM90_U32x4_STSM_NENS4_39AutoVectorizingCopyWithAssumedAlignmentILi128EEEEEEvvEEEEvNT_6ParamsE,@"STO_CUDA_ENTRY STV_DEFAULT"
_ZN7cutlass13device_kernelINS_4gemm6kernel13GemmUniversalIN4cute5tupleIJiiiiEEENS1_10collective13CollectiveMmaINS1_35MainloopSm100TmaUmmaWarpSpecializedILi4ELi2ELi4ENS5_IJNS4_1CILi1EEENSA_ILi2EEESB_EEEEENS5_IJNSA_ILi64EEENSA_ILi128EEENSA_ILi32EEEEEENS_10bfloat16_tENS5_IJlSB_lEEESJ_SK_NS4_8TiledMMAINS4_8MMA_AtomIJNS4_20SM100_MMA_F16BF16_SSISJ_SJ_fLi64ELi128ELNS4_4UMMA5MajorE0ELSP_0ELNSO_7ScaleInE0ELSQ_0EEEEEENS4_6LayoutINS5_IJSB_SB_SB_EEENS5_IJNSA_ILi0EEESV_SV_EEEEENS5_IJNS4_10UnderscoreESY_SY_EEEEENS4_23SM90_TMA_LOAD_MULTICASTENS4_14ComposedLayoutINS4_7SwizzleILi2ELi4ELi3EEENS4_18smem_ptr_flag_bitsILi16EEENST_INS5_IJNSA_ILi8EEESH_EEENS5_IJSH_SB_EEEEEEEvNS4_8identityENS4_13SM90_TMA_LOADES1B_vS1C_EENS_8epilogue10collective18CollectiveEpilogueINS1F_23Sm100TmaWarpSpecializedILi4ELi2ELi16ELb1ELb0EEEJSI_NS5_IJNST_ISF_SB_EENST_ISH_SB_EEEEESJ_SK_SJ_SK_NS1F_6fusion15FusionCallbacksIS1J_NS1N_17LinearCombinationISJ_fSJ_fLNS_15FloatRoundStyleE2EEESI_S1M_JEEENS4_5SM1004TMEM4LOAD26SM100_TMEM_LOAD_16dp256b4xES1D_S1B_NS4_17SM75_U32x4_LDSM_NENS4_14SM90_TMA_STOREES1B_NS4_17SM90_U32x4_STSM_NENS4_39AutoVectorizingCopyWithAssumedAlignmentILi128EEEEEEvvEEEEvNT_6ParamsE:
[----:B------:R-:W1:Y:S01]  /*0000*/  LDC R1, c[0x0][0x37c] ;  /* 0x0000df00ff017b82 */ /* 0x000e620000000800 */
[----:B------:R-:W2:Y:S01]  /*0010*/  S2R R57, SR_TID.X ;  /* 0x0000000000397919 */ /* 0x000ea20000002100 */
[----:B------:R-:W3:Y:S01]  /*0020*/  LDCU.64 UR8, c[0x0][0x890] ;  /* 0x00011200ff0877ac */ /* 0x000ee20008000a00 */
[----:B------:R-:W-:Y:S02]  /*0030*/  PRMT R45, RZ, 0x7610, R45 ;  /* 0x00007610ff2d7816 */ /* 0x000fe4000000002d */
[----:B------:R-:W-:Y:S01]  /*0040*/  ELECT P3, URZ, PT ;  /* 0x0000000000ff782f */ /* 0x000fe20003860000 */
[----:B---3--:R-:W-:-:S04]  /*0050*/  UISETP.NE.U32.AND UP0, UPT, UR8, URZ, UPT ;  /* 0x000000ff0800728c */ /* 0x008fc8000bf05070 */
[----:B------:R-:W-:Y:S01]  /*0060*/  UISETP.NE.AND.EX UP0, UPT, UR9, URZ, UPT, UP0 ;  /* 0x000000ff0900728c */ /* 0x000fe2000bf05300 */
[----:B--2---:R-:W-:-:S05]  /*0070*/  SHF.R.U32.HI R46, RZ, 0x5, R57 ;  /* 0x00000005ff2e7819 */ /* 0x004fca0000011639 */
[----:B------:R-:W2:Y:S02]  /*0080*/  SHFL.IDX PT, R0, R46, RZ, 0x1f ;  /* 0x00001fff2e007589 */ /* 0x000ea400000e0000 */
[----:B--2---:R-:W-:Y:S01]  /*0090*/  R2UR UR17, R0 ;  /* 0x00000000001172ca */ /* 0x004fe200000e0000 */
[----:B-1----:R-:W-:-:S14]  /*00a0*/  BRA.U UP0, `(.L_x_0) ;  /* 0x0000000100307547 */ /* 0x002fdc000b800000 */
[----:B------:R-:W1:Y:S02]  /*00b0*/  LDCU.64 UR4, c[0x0][0x888] ;  /* 0x00011100ff0477ac */ /* 0x000e640008000a00 */
[----:B-1----:R-:W-:-:S04]  /*00c0*/  UISETP.NE.U32.AND UP0, UPT, UR4, URZ, UPT ;  /* 0x000000ff0400728c */ /* 0x002fc8000bf05070 */
[----:B------:R-:W-:-:S09]  /*00d0*/  UISETP.NE.AND.EX UP0, UPT, UR5, URZ, UPT, UP0 ;  /* 0x000000ff0500728c */ /* 0x000fd2000bf05300 */
[----:B------:R-:W-:Y:S05]  /*00e0*/  BRA.U !UP0, `(.L_x_1) ;  /* 0x0000000108147547 */ /* 0x000fea000b800000 */
[----:B------:R-:W1:Y:S01]  /*00f0*/  LDC.64 R2, c[0x0][0x888] ;  /* 0x00022200ff027b82 */ /* 0x000e620000000a00 */
[----:B------:R-:W1:Y:S02]  /*0100*/  LDCU.64 UR4, c[0x0][0x358] ;  /* 0x00006b00ff0477ac */ /* 0x000e640008000a00 */
[----:B-1----:R1:W5:Y:S01]  /*0110*/  LDG.E R27, desc[UR4][R2.64] ;  /* 0x00000004021b7981 */ /* 0x002362000c1e1900 */
[----:B------:R-:W-:Y:S01]  /*0120*/  HFMA2 R45, -RZ, RZ, 0, 5.9604644775390625e-08 ;  /* 0x00000001ff2d7431 */ /* 0x000fe200000001ff */
[----:B------:R-:W-:Y:S05]  /*0130*/  BRA `(.L_x_0) ;  /* 0x00000000000c7947 */ /* 0x000fea0003800000 */
.L_x_1:
[----:B------:R-:W1:Y:S01]  /*0140*/  LDCU UR4, c[0x0][0x880] ;  /* 0x00011000ff0477ac */ /* 0x000e620008000800 */
[----:B------:R-:W-:Y:S01]  /*0150*/  HFMA2 R45, -RZ, RZ, 0, 5.9604644775390625e-08 ;  /* 0x00000001ff2d7431 */ /* 0x000fe200000001ff */
[----:B-1----:R-:W-:-:S07]  /*0160*/  MOV R27, UR4 ;  /* 0x00000004001b7c02 */ /* 0x002fce0008000f00 */
.L_x_0:
[----:B------:R-:W2:Y:S02]  /*0170*/  LDCU.64 UR4, c[0x0][0x8b0] ;  /* 0x00011600ff0477ac */ /* 0x000ea40008000a00 */
[----:B--2---:R-:W-:-:S04]  /*0180*/  UISETP.NE.U32.AND UP0, UPT, UR4, URZ, UPT ;  /* 0x000000ff0400728c */ /* 0x004fc8000bf05070 */
[----:B------:R-:W-:-:S09]  /*0190*/  UISETP.NE.AND.EX UP0, UPT, UR5, URZ, UPT, UP0 ;  /* 0x000000ff0500728c */ /* 0x000fd2000bf05300 */
[----:B------:R-:W-:Y:S05]  /*01a0*/  BRA.U UP0, `(.L_x_2) ;  /* 0x0000000100287547 */ /* 0x000fea000b800000 */
[----:B------:R-:W2:Y:S02]  /*01b0*/  LDCU.64 UR4, c[0x0][0x8a8] ;  /* 0x00011500ff0477ac */ /* 0x000ea40008000a00 */
[----:B--2---:R-:W-:-:S04]  /*01c0*/  UISETP.NE.U32.AND UP0, UPT, UR4, URZ, UPT ;  /* 0x000000ff0400728c */ /* 0x004fc8000bf05070 */
[----:B------:R-:W-:-:S09]  /*01d0*/  UISETP.NE.AND.EX UP0, UPT, UR5, URZ, UPT, UP0 ;  /* 0x000000ff0500728c */ /* 0x000fd2000bf05300 */
[----:B------:R-:W-:Y:S05]  /*01e0*/  BRA.U !UP0, `(.L_x_3) ;  /* 0x0000000108107547 */ /* 0x000fea000b800000 */
[----:B------:R-:W2:Y:S01]  /*01f0*/  LDC.64 R24, c[0x0][0x8a8] ;  /* 0x00022a00ff187b82 */ /* 0x000ea20000000a00 */
[----:B------:R-:W2:Y:S02]  /*0200*/  LDCU.64 UR4, c[0x0][0x358] ;  /* 0x00006b00ff0477ac */ /* 0x000ea40008000a00 */
[----:B--2---:R2:W5:Y:S01]  /*0210*/  LDG.E R24, desc[UR4][R24.64] ;  /* 0x0000000418187981 */ /* 0x004562000c1e1900 */
[----:B------:R-:W-:Y:S05]  /*0220*/  BRA `(.L_x_2) ;  /* 0x0000000000087947 */ /* 0x000fea0003800000 */
.L_x_3:
[----:B------:R-:W2:Y:S02]  /*0230*/  LDCU UR4, c[0x0][0x8a0] ;  /* 0x00011400ff0477ac */ /* 0x000ea40008000800 */
[----:B--2---:R-:W-:Y:S02]  /*0240*/  MOV R24, UR4 ;  /* 0x0000000400187c02 */ /* 0x004fe40008000f00 */
.L_x_2:
[----:B------:R-:W-:Y:S01]  /*0250*/  IMAD.U32 R0, RZ, RZ, UR17 ;  /* 0x00000011ff007e24 */ /* 0x000fe2000f8e00ff */
[----:B------:R-:W-:Y:S04]  /*0260*/  BSSY.RECONVERGENT B0, `(.L_x_4) ;  /* 0x000000c000007945 */ /* 0x000fe80003800200 */
[C---:B------:R-:W-:Y:S02]  /*0270*/  ISETP.NE.OR P1, PT, R0.reuse, 0x1, !P3 ;  /* 0x000000010000780c */ /* 0x040fe40005f25670 */
[----:B------:R-:W-:-:S11]  /*0280*/  ISETP.NE.OR P0, PT, R0, 0x3, !P3 ;  /* 0x000000030000780c */ /* 0x000fd60005f05670 */
[----:B------:R-:W-:Y:S05]  /*0290*/  @P1 BRA `(.L_x_5) ;  /* 0x0000000000201947 */ /* 0x000fea0003800000 */
[----:B------:R-:W3:Y:S02]  /*02a0*/  LDCU.64 UR4, c[0x0][0x348] ;  /* 0x00006900ff0477ac */ /* 0x000ee40008000a00 */
[----:B---3--:R-:W-:Y:S02]  /*02b0*/  UIADD3 UR6, UP1, UPT, UR4, 0x80, URZ ;  /* 0x0000008004067890 */ /* 0x008fe4000ff3e0ff */
[----:B------:R-:W-:Y:S02]  /*02c0*/  UIADD3 UR4, UP0, UPT, UR4, 0x180, URZ ;  /* 0x0000018004047890 */ /* 0x000fe4000ff1e0ff */
[----:B------:R-:W-:Y:S02]  /*02d0*/  UIADD3.X UR7, UPT, UPT, URZ, UR5, URZ, UP1, !UPT ;  /* 0x00000005ff077290 */ /* 0x000fe40008ffe4ff */
[----:B------:R-:W-:-:S07]  /*02e0*/  UIADD3.X UR5, UPT, UPT, URZ, UR5, URZ, UP0, !UPT ;  /* 0x00000005ff057290 */ /* 0x000fce00087fe4ff */
[----:B------:R3:W-:Y:S02]  /*02f0*/  UTMACCTL.PF [UR6] ;  /* 0x00000000060079b9 */ /* 0x0007e40008040000 */
[----:B------:R3:W-:Y:S02]  /*0300*/  UTMACCTL.PF [UR4] ;  /* 0x00000000040079b9 */ /* 0x0007e40008040000 */
[----:B---3--:R-:W-:Y:S01]  /*0310*/  NOP ;  /* 0x0000000000007918 */ /* 0x008fe20000000000 */
.L_x_5:
[----:B------:R-:W-:Y:S05]  /*0320*/  BSYNC.RECONVERGENT B0 ;  /* 0x0000000000007941 */ /* 0x000fea0003800200 */
.L_x_4:
[----:B------:R-:W-:Y:S04]  /*0330*/  BSSY.RECONVERGENT B0, `(.L_x_6) ;  /* 0x000000a000007945 */ /* 0x000fe80003800200 */
        /* <DEDUP_REMOVED lines=9> */
.L_x_7:
[----:B------:R-:W-:Y:S05]  /*03d0*/  BSYNC.RECONVERGENT B0 ;  /* 0x0000000000007941 */ /* 0x000fea0003800200 */
.L_x_6:
[----:B------:R-:W3:Y:S01]  /*03e0*/  LDCU.64 UR4, c[0x0][0x888] ;  /* 0x00011100ff0477ac */ /* 0x000ee20008000a00 */
[----:B------:R-:W-:Y:S02]  /*03f0*/  UISETP.EQ.U32.AND UP1, UPT, UR8, URZ, UPT ;  /* 0x000000ff0800728c */ /* 0x000fe4000bf22070 */
[----:B------:R-:W-:Y:S02]  /*0400*/  UPLOP3.LUT UP3, UPT, UPT, UPT, UPT, 0x80, 0x8 ;  /* 0x000000000008789c */ /* 0x000fe40003f6f070 */
[----:B---3--:R-:W-:-:S04]  /*0410*/  UISETP.NE.U32.AND UP0, UPT, UR4, URZ, UPT ;  /* 0x000000ff0400728c */ /* 0x008fc8000bf05070 */
[----:B------:R-:W-:-:S04]  /*0420*/  UISETP.NE.AND.EX UP0, UPT, UR5, URZ, UPT, UP0 ;  /* 0x000000ff0500728c */ /* 0x000fc8000bf05300 */
[----:B------:R-:W-:-:S04]  /*0430*/  UISETP.EQ.OR.EX UP2, UPT, UR9, URZ, !UP0, UP1 ;  /* 0x000000ff0900728c */ /* 0x000fc8000c742710 */
[----:B------:R-:W-:-:S06]  /*0440*/  UP2UR UR4, UPR, URZ, 0x4 ;  /* 0x00000004ff047883 */ /* 0x000fcc0008000000 */
[----:B------:R-:W-:Y:S01]  /*0450*/  MOV R49, UR4 ;  /* 0x0000000400317c02 */ /* 0x000fe20008000f00 */
[----:B------:R-:W-:Y:S06]  /*0460*/  BRA.U !UP2, `(.L_x_8) ;  /* 0x000000010a207547 */ /* 0x000fec000b800000 */
[----:B------:R-:W-:Y:S01]  /*0470*/  UISETP.NE.U32.AND UP1, UPT, UR8, URZ, UPT ;  /* 0x000000ff0800728c */ /* 0x000fe2000bf25070 */
[----:B-----5:R-:W-:Y:S01]  /*0480*/  FSETP.NEU.AND P0, PT, R27, RZ, PT ;  /* 0x000000ff1b00720b */ /* 0x020fe20003f0d000 */
[----:B------:R-:W-:Y:S02]  /*0490*/  USEL UR4, URZ, 0xffffffff, UP0 ;  /* 0xffffffffff047887 */ /* 0x000fe40008000000 */
[----:B------:R-:W-:-:S10]  /*04a0*/  UISETP.NE.AND.EX UP1, UPT, UR9, URZ, UPT, UP1 ;  /* 0x000000ff0900728c */ /* 0x000fd4000bf25310 */
[----:B------:R-:W-:Y:S01]  /*04b0*/  VOTEU.ANY UP0, P0 ;  /* 0x0000000000ff7886 */ /* 0x000fe20000000100 */
[----:B------:R-:W-:-:S04]  /*04c0*/  @!UP1 USEL UR4, URZ, 0xffffffff, UP0 ;  /* 0xffffffffff049887 */ /* 0x000fc80008000000 */
[----:B------:R-:W-:-:S04]  /*04d0*/  ULOP3.LUT UR4, UR4, 0x1, URZ, 0xc0, !UPT ;  /* 0x0000000104047892 */ /* 0x000fc8000f8ec0ff */
[----:B------:R-:W-:-:S11]  /*04e0*/  UISETP.NE.U32.AND UP3, UPT, UR4, 0x1, UPT ;  /* 0x000000010400788c */ /* 0x000fd6000bf65070 */
.L_x_8:
[----:B-1----:R-:W1:Y:S01]  /*04f0*/  SHFL.IDX PT, R2, R46, RZ, 0x1f ;  /* 0x00001fff2e027589 */ /* 0x002e6200000e0000 */
[----:B------:R-:W-:-:S04]  /*0500*/  UISETP.NE.AND UP0, UPT, UR17, 0x2, UPT ;  /* 0x000000021100788c */ /* 0x000fc8000bf05270 */
[----:B------:R-:W-:Y:S01]  /*0510*/  USEL UR48, URZ, 0x1, UP0 ;  /* 0x00000001ff307887 */ /* 0x000fe20008000000 */
[----:B-1----:R-:W-:-:S13]  /*0520*/  ISETP.NE.AND P0, PT, R2, RZ, PT ;  /* 0x000000ff0200720c */ /* 0x002fda0003f05270 */
[----:B------:R-:W-:Y:S05]  /*0530*/  @P0 BRA `(.L_x_9) ;  /* 0x0000000000580947 */ /* 0x000fea0003800000 */
[----:B------:R-:W1:Y:S01]  /*0540*/  S2UR UR4, SR_CgaCtaId ;  /* 0x00000000000479c3 */ /* 0x000e620000008800 */
[----:B------:R-:W-:Y:S01]  /*0550*/  UMOV UR5, 0x400 ;  /* 0x0000040000057882 */ /* 0x000fe20000000000 */
[----:B------:R-:W-:Y:S01]  /*0560*/  UMOV UR8, 0x1 ;  /* 0x0000000100087882 */ /* 0x000fe20000000000 */
[----:B------:R-:W-:Y:S01]  /*0570*/  UMOV UR6, 0x2 ;  /* 0x0000000200067882 */ /* 0x000fe20000000000 */
[----:B------:R-:W-:-:S04]  /*0580*/  UIADD3 UR8, UPT, UPT, -UR8, 0x100000, URZ ;  /* 0x0010000008087890 */ /* 0x000fc8000fffe1ff */
[----:B------:R-:W-:Y:S02]  /*0590*/  USHF.L.U32 UR9, UR8, 0xb, URZ ;  /* 0x0000000b08097899 */ /* 0x000fe400080006ff */
[----:B------:R-:W-:Y:S02]  /*05a0*/  USHF.L.U32 UR8, UR8, 0x1, URZ ;  /* 0x0000000108087899 */ /* 0x000fe400080006ff */
[----:B------:R-:W-:-:S04]  /*05b0*/  UIADD3 UR6, UPT, UPT, -UR6, 0x100000, URZ ;  /* 0x0010000006067890 */ /* 0x000fc8000fffe1ff */
[----:B------:R-:W-:Y:S02]  /*05c0*/  USHF.L.U32 UR7, UR6, 0xb, URZ ;  /* 0x0000000b06077899 */ /* 0x000fe400080006ff */
[----:B------:R-:W-:Y:S01]  /*05d0*/  USHF.L.U32 UR6, UR6, 0x1, URZ ;  /* 0x0000000106067899 */ /* 0x000fe200080006ff */
[----:B------:R-:W-:Y:S01]  /*05e0*/  ELECT P0, URZ, PT ;  /* 0x0000000000ff782f */ /* 0x000fe20003800000 */
[----:B-1----:R-:W-:Y:S01]  /*05f0*/  ULEA UR4, UR4, UR5, 0x18 ;  /* 0x0000000504047291 */ /* 0x002fe2000f8ec0ff */
[----:B------:R-:W1:Y:S11]  /*0600*/  FENCE.VIEW.ASYNC.S ;  /* 0x00000000000073c6 */ /* 0x000e760000000000 */
[----:B-1----:R1:W3:Y:S01]  /*0610*/  SYNCS.EXCH.64 URZ, [UR4], UR8 ;  /* 0x0000000804ff75b2 */ /* 0x0022e20008000100 */
[----:B------:R1:W4:Y:S01]  /*0620*/  SYNCS.EXCH.64 URZ, [UR4+0x20], UR6 ;  /* 0x0000200604ff75b2 */ /* 0x0003220008000100 */
[----:B------:R1:W1:Y:S01]  /*0630*/  SYNCS.EXCH.64 URZ, [UR4+0x8], UR8 ;  /* 0x0000080804ff75b2 */ /* 0x0002620008000100 */
[----:B------:R1:W1:Y:S01]  /*0640*/  SYNCS.EXCH.64 URZ, [UR4+0x28], UR6 ;  /* 0x0000280604ff75b2 */ /* 0x0002620008000100 */
[----:B------:R1:W1:Y:S01]  /*0650*/  SYNCS.EXCH.64 URZ, [UR4+0x10], UR8 ;  /* 0x0000100804ff75b2 */ /* 0x0002620008000100 */
[----:B------:R1:W1:Y:S01]  /*0660*/  SYNCS.EXCH.64 URZ, [UR4+0x30], UR6 ;  /* 0x0000300604ff75b2 */ /* 0x0002620008000100 */
[----:B------:R1:W1:Y:S01]  /*0670*/  SYNCS.EXCH.64 URZ, [UR4+0x18], UR8 ;  /* 0x0000180804ff75b2 */ /* 0x0002620008000100 */
[----:B------:R1:W1:Y:S01]  /*0680*/  SYNCS.EXCH.64 URZ, [UR4+0x38], UR6 ;  /* 0x0000380604ff75b2 */ /* 0x0002620008000100 */
[----:B------:R-:W-:Y:S01]  /*0690*/  NOP ;  /* 0x0000000000007918 */ /* 0x000fe20000000000 */
.L_x_9:
[----:B------:R-:W2:Y:S01]  /*06a0*/  SHFL.IDX PT, R2, R46, RZ, 0x1f ;  /* 0x00001fff2e027589 */ /* 0x000ea200000e0000 */
[----:B------:R-:W-:Y:S01]  /*06b0*/  NOP ;  /* 0x0000000000007918 */ /* 0x000fe20000000000 */
[----:B--2---:R-:W-:-:S13]  /*06c0*/  ISETP.NE.AND P0, PT, R2, 0x1, PT ;  /* 0x000000010200780c */ /* 0x004fda0003f05270 */
[----:B------:R-:W-:Y:S05]  /*06d0*/  @P0 BRA `(.L_x_10) ;  /* 0x0000000000580947 */ /* 0x000fea0003800000 */
[----:B-1----:R-:W1:Y:S01]  /*06e0*/  S2UR UR4, SR_CgaCtaId ;  /* 0x00000000000479c3 */ /* 0x002e620000008800 */
        /* <DEDUP_REMOVED lines=12> */
[----:B-1----:R2:W1:Y:S01]  /*07b0*/  SYNCS.EXCH.64 URZ, [UR4+0x40], UR8 ;  /* 0x0000400804ff75b2 */ /* 0x0024620008000100 */
[----:B------:R2:W1:Y:S01]  /*07c0*/  SYNCS.EXCH.64 URZ, [UR4+0x60], UR6 ;  /* 0x0000600604ff75b2 */ /* 0x0004620008000100 */
[----:B------:R2:W1:Y:S01]  /*07d0*/  SYNCS.EXCH.64 URZ, [UR4+0x48], UR8 ;  /* 0x0000480804ff75b2 */ /* 0x0004620008000100 */
[----:B------:R2:W1:Y:S01]  /*07e0*/  SYNCS.EXCH.64 URZ, [UR4+0x68], UR6 ;  /* 0x0000680604ff75b2 */ /* 0x0004620008000100 */
[----:B------:R2:W1:Y:S01]  /*07f0*/  SYNCS.EXCH.64 URZ, [UR4+0x50], UR8 ;  /* 0x0000500804ff75b2 */ /* 0x0004620008000100 */
[----:B------:R2:W1:Y:S01]  /*0800*/  SYNCS.EXCH.64 URZ, [UR4+0x70], UR6 ;  /* 0x0000700604ff75b2 */ /* 0x0004620008000100 */
[----:B------:R2:W1:Y:S01]  /*0810*/  SYNCS.EXCH.64 URZ, [UR4+0x58], UR8 ;  /* 0x0000580804ff75b2 */ /* 0x0004620008000100 */
[----:B------:R2:W1:Y:S02]  /*0820*/  SYNCS.EXCH.64 URZ, [UR4+0x78], UR6 ;  /* 0x0000780604ff75b2 */ /* 0x0004640008000100 */
[----:B--2---:R-:W-:Y:S01]  /*0830*/  NOP ;  /* 0x0000000000007918 */ /* 0x004fe20000000000 */
.L_x_10:
[----:B------:R-:W2:Y:S01]  /*0840*/  SHFL.IDX PT, R2, R46, RZ, 0x1f ;  /* 0x00001fff2e027589 */ /* 0x000ea200000e0000 */
[----:B------:R-:W-:Y:S01]  /*0850*/  NOP ;  /* 0x0000000000007918 */ /* 0x000fe20000000000 */
[----:B--2---:R-:W-:-:S13]  /*0860*/  ISETP.NE.AND P0, PT, R2, 0x3, PT ;  /* 0x000000030200780c */ /* 0x004fda0003f05270 */
[----:B------:R-:W-:Y:S05]  /*0870*/  @P0 BRA `(.L_x_11) ;  /* 0x0000000000300947 */ /* 0x000fea0003800000 */
[----:B-1----:R-:W1:Y:S01]  /*0880*/  S2UR UR6, SR_CgaCtaId ;  /* 0x00000000000679c3 */ /* 0x002e620000008800 */
[----:B------:R-:W-:Y:S01]  /*0890*/  UMOV UR4, 0x400 ;  /* 0x0000040000047882 */ /* 0x000fe20000000000 */
[----:B------:R-:W-:Y:S01]  /*08a0*/  UMOV UR5, 0x20 ;  /* 0x0000002000057882 */ /* 0x000fe20000000000 */
[----:B------:R-:W-:Y:S01]  /*08b0*/  ELECT P0, URZ, PT ;  /* 0x0000000000ff782f */ /* 0x000fe20003800000 */
[----:B-1----:R-:W-:Y:S02]  /*08c0*/  ULEA UR6, UR6, UR4, 0x18 ;  /* 0x0000000406067291 */ /* 0x002fe4000f8ec0ff */
[----:B------:R-:W-:-:S04]  /*08d0*/  UIADD3 UR4, UPT, UPT, -UR5, 0x100000, URZ ;  /* 0x0010000005047890 */ /* 0x000fc8000fffe1ff */
[----:B------:R-:W-:Y:S02]  /*08e0*/  USHF.L.U32 UR5, UR4, 0xb, URZ ;  /* 0x0000000b04057899 */ /* 0x000fe400080006ff */
[----:B------:R-:W-:Y:S01]  /*08f0*/  USHF.L.U32 UR4, UR4, 0x1, URZ ;  /* 0x0000000104047899 */ /* 0x000fe200080006ff */
[----:B------:R-:W1:Y:S11]  /*0900*/  FENCE.VIEW.ASYNC.S ;  /* 0x00000000000073c6 */ /* 0x000e760000000000 */
[----:B-1----:R2:W1:Y:S01]  /*0910*/  SYNCS.EXCH.64 URZ, [UR6+0x80], UR4 ;  /* 0x0000800406ff75b2 */ /* 0x0024620008000100 */
[----:B------:R2:W1:Y:S02]  /*0920*/  SYNCS.EXCH.64 URZ, [UR6+0x88], UR4 ;  /* 0x0000880406ff75b2 */ /* 0x0004640008000100 */
[----:B--2---:R-:W-:Y:S01]  /*0930*/  NOP ;  /* 0x0000000000007918 */ /* 0x004fe20000000000 */
.L_x_11:
[----:B------:R-:W2:Y:S01]  /*0940*/  SHFL.IDX PT, R2, R46, RZ, 0x1f ;  /* 0x00001fff2e027589 */ /* 0x000ea200000e0000 */
[----:B------:R-:W-:Y:S01]  /*0950*/  NOP ;  /* 0x0000000000007918 */ /* 0x000fe20000000000 */
[----:B--2---:R-:W-:-:S13]  /*0960*/  ISETP.NE.AND P0, PT, R2, 0x4, PT ;  /* 0x000000040200780c */ /* 0x004fda0003f05270 */
[----:B------:R-:W-:Y:S05]  /*0970*/  @P0 BRA `(.L_x_12) ;  /* 0x00000000004c0947 */ /* 0x000fea0003800000 */
[----:B-1----:R-:W1:Y:S01]  /*0980*/  S2UR UR6, SR_CgaCtaId ;  /* 0x00000000000679c3 */ /* 0x002e620000008800 */
[----:B------:R-:W-:Y:S01]  /*0990*/  UMOV UR4, 0x1e0 ;  /* 0x000001e000047882 */ /* 0x000fe20000000000 */
[----:B------:R-:W-:Y:S01]  /*09a0*/  UMOV UR5, 0x400 ;  /* 0x0000040000057882 */ /* 0x000fe20000000000 */
[----:B------:R-:W-:Y:S01]  /*09b0*/  USEL UR4, UR4, 0x1a0, UP3 ;  /* 0x000001a004047887 */ /* 0x000fe20009800000 */
[----:B------:R-:W-:Y:S01]  /*09c0*/  UMOV UR8, 0x1 ;  /* 0x0000000100087882 */ /* 0x000fe20000000000 */
[----:B------:R-:W-:Y:S01]  /*09d0*/  ELECT P0, URZ, PT ;  /* 0x0000000000ff782f */ /* 0x000fe20003800000 */
[----:B------:R-:W-:-:S04]  /*09e0*/  UIADD3 UR8, UPT, UPT, -UR8, 0x100000, URZ ;  /* 0x0010000008087890 */ /* 0x000fc8000fffe1ff */
[----:B------:R-:W-:Y:S02]  /*09f0*/  USHF.L.U32 UR9, UR8, 0xb, URZ ;  /* 0x0000000b08097899 */ /* 0x000fe400080006ff */
[----:B------:R-:W-:Y:S02]  /*0a00*/  USHF.L.U32 UR8, UR8, 0x1, URZ ;  /* 0x0000000108087899 */ /* 0x000fe400080006ff */
[----:B-1----:R-:W-:Y:S02]  /*0a10*/  ULEA UR6, UR6, UR5, 0x18 ;  /* 0x0000000506067291 */ /* 0x002fe4000f8ec0ff */
[----:B------:R-:W-:-:S04]  /*0a20*/  UIADD3 UR4, UPT, UPT, -UR4, 0x100000, URZ ;  /* 0x0010000004047890 */ /* 0x000fc8000fffe1ff */
[----:B------:R-:W-:Y:S02]  /*0a30*/  USHF.L.U32 UR5, UR4, 0xb, URZ ;  /* 0x0000000b04057899 */ /* 0x000fe400080006ff */
[----:B------:R-:W-:Y:S01]  /*0a40*/  USHF.L.U32 UR4, UR4, 0x1, URZ ;  /* 0x0000000104047899 */ /* 0x000fe200080006ff */
[----:B------:R-:W1:Y:S03]  /*0a50*/  FENCE.VIEW.ASYNC.S ;  /* 0x00000000000073c6 */ /* 0x000e660000000000 */
[----:B-1----:R2:W1:Y:S08]  /*0a60*/  SYNCS.EXCH.64 URZ, [UR6+0x90], UR8 ;  /* 0x0000900806ff75b2 */ /* 0x0024700008000100 */
[----:B------:R2:W1:Y:S01]  /*0a70*/  SYNCS.EXCH.64 URZ, [UR6+0xa0], UR4 ;  /* 0x0000a00406ff75b2 */ /* 0x0004620008000100 */
[----:B------:R2:W1:Y:S01]  /*0a80*/  SYNCS.EXCH.64 URZ, [UR6+0x98], UR8 ;  /* 0x0000980806ff75b2 */ /* 0x0004620008000100 */
[----:B------:R2:W1:Y:S02]  /*0a90*/  SYNCS.EXCH.64 URZ, [UR6+0xa8], UR4 ;  /* 0x0000a80406ff75b2 */ /* 0x0004640008000100 */
[----:B--2---:R-:W-:Y:S01]  /*0aa0*/  NOP ;  /* 0x0000000000007918 */ /* 0x004fe20000000000 */
.L_x_12:
        /* <DEDUP_REMOVED lines=26> */
.L_x_13:
[----:B------:R-:W2:Y:S01]  /*0c50*/  SHFL.IDX PT, R2, R46, RZ, 0x1f ;  /* 0x00001fff2e027589 */ /* 0x000ea200000e0000 */
[----:B------:R-:W-:Y:S01]  /*0c60*/  NOP ;  /* 0x0000000000007918 */ /* 0x000fe20000000000 */
[----:B--2---:R-:W-:-:S13]  /*0c70*/  ISETP.NE.AND P0, PT, R2, 0x3, PT ;  /* 0x000000030200780c */ /* 0x004fda0003f05270 */
[----:B------:R-:W-:Y:S05]  /*0c80*/  @P0 BRA `(.L_x_14) ;  /* 0x0000000000380947 */ /* 0x000fea0003800000 */
[----:B------:R-:W2:Y:S01]  /*0c90*/  S2UR UR5, SR_CgaCtaId ;  /* 0x00000000000579c3 */ /* 0x000ea20000008800 */
[----:B-1----:R-:W-:Y:S01]  /*0ca0*/  UMOV UR4, 0x400 ;  /* 0x0000040000047882 */ /* 0x002fe20000000000 */
[----:B------:R-:W-:Y:S01]  /*0cb0*/  UMOV UR6, 0x20 ;  /* 0x0000002000067882 */ /* 0x000fe20000000000 */
[----:B------:R-:W-:Y:S01]  /*0cc0*/  ELECT P0, URZ, PT ;  /* 0x0000000000ff782f */ /* 0x000fe20003800000 */
[----:B------:R-:W-:-:S04]  /*0cd0*/  UIADD3 UR6, UPT, UPT, -UR6, 0x100000, URZ ;  /* 0x0010000006067890 */ /* 0x000fc8000fffe1ff */
[----:B------:R-:W-:Y:S02]  /*0ce0*/  USHF.L.U32 UR7, UR6, 0xb, URZ ;  /* 0x0000000b06077899 */ /* 0x000fe400080006ff */
[----:B------:R-:W-:Y:S02]  /*0cf0*/  USHF.L.U32 UR6, UR6, 0x1, URZ ;  /* 0x0000000106067899 */ /* 0x000fe400080006ff */
[----:B--2---:R-:W-:Y:S01]  /*0d00*/  ULEA UR4, UR5, UR4, 0x18 ;  /* 0x0000000405047291 */ /* 0x004fe2000f8ec0ff */
[----:B------:R-:W1:Y:S11]  /*0d10*/  FENCE.VIEW.ASYNC.S ;  /* 0x00000000000073c6 */ /* 0x000e760000000000 */
[----:B-1----:R2:W1:Y:S01]  /*0d20*/  SYNCS.EXCH.64 URZ, [UR4+0xf0], UR6 ;  /* 0x0000f00604ff75b2 */ /* 0x0024620008000100 */
[----:B------:R2:W1:Y:S01]  /*0d30*/  SYNCS.EXCH.64 URZ, [UR4+0x100], UR6 ;  /* 0x0001000604ff75b2 */ /* 0x0004620008000100 */
[----:B------:R2:W1:Y:S01]  /*0d40*/  SYNCS.EXCH.64 URZ, [UR4+0xf8], UR6 ;  /* 0x0000f80604ff75b2 */ /* 0x0004620008000100 */
[----:B------:R2:W1:Y:S02]  /*0d50*/  SYNCS.EXCH.64 URZ, [UR4+0x108], UR6 ;  /* 0x0001080604ff75b2 */ /* 0x0004640008000100 */
[----:B--2---:R-:W-:Y:S01]  /*0d60*/  NOP ;  /* 0x0000000000007918 */ /* 0x004fe20000000000 */
.L_x_14:
[----:B-1----:R-:W1:Y:S01]  /*0d70*/  LDCU UR4, c[0x0][0x36c] ;  /* 0x00006d80ff0477ac */ /* 0x002e620008000800 */
[----:B------:R-:W-:Y:S01]  /*0d80*/  ISETP.NE.OR P3, PT, R0, 0x2, !P3 ;  /* 0x000000020000780c */ /* 0x000fe20005f65670 */
[----:B------:R-:W-:Y:S01]  /*0d90*/  NOP ;  /* 0x0000000000007918 */ /* 0x000fe20000000000 */
[----:B------:R-:W-:Y:S01]  /*0da0*/  LOP3.LUT R0, R57, 0x1f, RZ, 0xc0, !PT ;  /* 0x0000001f39007812 */ /* 0x000fe200078ec0ff */
[----:B------:R-:W-:Y:S02]  /*0db0*/  UISETP.NE.AND UP4, UPT, UR17, URZ, UPT ;  /* 0x000000ff1100728c */ /* 0x000fe4000bf85270 */
[----:B-1----:R-:W-:-:S09]  /*0dc0*/  UISETP.EQ.U32.AND UP5, UPT, UR4, 0x1, UPT ;  /* 0x000000010400788c */ /* 0x002fd2000bfa2070 */
[----:B------:R-:W-:Y:S05]  /*0dd0*/  BRA.U !UP5, `(.L_x_15) ;  /* 0x000000010d087547 */ /* 0x000fea000b800000 */
[----:B---34-:R-:W-:Y:S01]  /*0de0*/  UCGABAR_ARV ;  /* 0x00000000000079c7 */ /* 0x018fe20008000000 */
[----:B------:R-:W-:Y:S05]  /*0df0*/  BRA `(.L_x_16) ;  /* 0x0000000000047947 */ /* 0x000fea0003800000 */
.L_x_15:
[----:B---34-:R-:W-:Y:S01]  /*0e00*/  NOP ;  /* 0x0000000000007918 */ /* 0x018fe20000000000 */
.L_x_16:
[----:B------:R-:W1:Y:S01]  /*0e10*/  S2UR UR7, SR_CTAID.X ;  /* 0x00000000000779c3 */ /* 0x000e620000002500 */
[----:B------:R-:W-:-:S05]  /*0e20*/  CS2R.32 R48, SR_CgaSize ;  /* 0x0000000000307805 */ /* 0x000fca0000008a00 */
[----:B------:R-:W-:-:S05]  /*0e30*/  IMAD R48, R48, -0xa0, RZ ;  /* 0xffffff6030307824 */ /* 0x000fca00078e02ff */
[----:B------:R-:W-:-:S14]  /*0e40*/  R2UR UR5, R48 ;  /* 0x00000000300572ca */ /* 0x000fdc00000e0000 */
[----:B------:R-:W2:Y:S01]  /*0e50*/  LDCU UR5, c[0x0][UR5+0x2b0] ;  /* 0x00005600050577ac */ /* 0x000ea20008000800 */
[----:B------:R-:W-:-:S05]  /*0e60*/  CS2R.32 R48, SR_CgaSize ;  /* 0x0000000000307805 */ /* 0x000fca0000008a00 */
[----:B------:R-:W-:-:S05]  /*0e70*/  IMAD R48, R48, -0xa0, RZ ;  /* 0xffffff6030307824 */ /* 0x000fca00078e02ff */
[----:B------:R-:W-:-:S14]  /*0e80*/  R2UR UR4, R48 ;  /* 0x00000000300472ca */ /* 0x000fdc00000e0000 */
[----:B------:R-:W3:Y:S01]  /*0e90*/  LDCU UR4, c[0x0][UR4+0x2b4] ;  /* 0x00005680040477ac */ /* 0x000ee20008000800 */
[----:B------:R-:W4:Y:S01]  /*0ea0*/  S2UR UR8, SR_CTAID.Y ;  /* 0x00000000000879c3 */ /* 0x000f220000002600 */
[----:B------:R-:W-:-:S05]  /*0eb0*/  CS2R.32 R48, SR_CgaSize ;  /* 0x0000000000307805 */ /* 0x000fca0000008a00 */
[----:B------:R-:W-:-:S05]  /*0ec0*/  IMAD R48, R48, -0xa0, RZ ;  /* 0xffffff6030307824 */ /* 0x000fca00078e02ff */
[----:B------:R-:W-:-:S14]  /*0ed0*/  R2UR UR9, R48 ;  /* 0x00000000300972ca */ /* 0x000fdc00000e0000 */
[----:B------:R-:W3:Y:S01]  /*0ee0*/  LDCU UR9, c[0x0][UR9+0x2a0] ;  /* 0x00005400090977ac */ /* 0x000ee20008000800 */
[----:B------:R-:W-:-:S05]  /*0ef0*/  CS2R.32 R48, SR_CgaSize ;  /* 0x0000000000307805 */ /* 0x000fca0000008a00 */
[----:B------:R-:W-:-:S05]  /*0f00*/  IMAD R48, R48, -0xa0, RZ ;  /* 0xffffff6030307824 */ /* 0x000fca00078e02ff */
[----:B------:R-:W-:-:S14]  /*0f10*/  R2UR UR10, R48 ;  /* 0x00000000300a72ca */ /* 0x000fdc00000e0000 */
[----:B------:R-:W3:Y:S01]  /*0f20*/  LDCU UR10, c[0x0][UR10+0x2a4] ;  /* 0x000054800a0a77ac */ /* 0x000ee20008000800 */
[----:B------:R-:W3:Y:S01]  /*0f30*/  S2UR UR11, SR_CgaCtaId ;  /* 0x00000000000b79c3 */ /* 0x000ee20000008800 */
[----:B------:R-:W3:Y:S01]  /*0f40*/  LDCU UR21, c[0x0][0xb24] ;  /* 0x00016480ff1577ac */ /* 0x000ee20008000800 */
[----:B------:R-:W3:Y:S01]  /*0f50*/  LDCU UR42, c[0x0][0xb24] ;  /* 0x00016480ff2a77ac */ /* 0x000ee20008000800 */
[----:B-1----:R-:W-:-:S05]  /*0f60*/  I2FP.F32.U32 R3, UR7 ;  /* 0x0000000700037c45 */ /* 0x002fca0008201000 */
[----:B------:R-:W1:Y:S01]  /*0f70*/  S2UR UR36, SR_CTAID.Z ;  /* 0x00000000002479c3 */ /* 0x000e620000002700 */
[----:B------:R-:W1:Y:S01]  /*0f80*/  LDCU UR27, c[0x0][0xb30] ;  /* 0x00016600ff1b77ac */ /* 0x000e620008000800 */
[----:B--2---:R-:W-:Y:S01]  /*0f90*/  FMUL R3, R3, UR5 ;  /* 0x0000000503037c20 */ /* 0x004fe20008400000 */
[----:B------:R-:W-:Y:S01]  /*0fa0*/  UMOV UR16, UR7 ;  /* 0x0000000700107c82 */ /* 0x000fe20008000000 */
[----:B----4-:R-:W-:Y:S01]  /*0fb0*/  I2FP.F32.U32 R2, UR8 ;  /* 0x0000000800027c45 */ /* 0x010fe20008201000 */
[----:B------:R-:W-:-:S03]  /*0fc0*/  UMOV UR20, UR8 ;  /* 0x0000000800147c82 */ /* 0x000fc60008000000 */
[----:B------:R-:W2:Y:S01]  /*0fd0*/  F2I.U32.TRUNC.NTZ R3, R3 ;  /* 0x0000000300037305 */ /* 0x000ea2000020f000 */
[----:B---3--:R-:W-:Y:S01]  /*0fe0*/  UISETP.GE.AND UP2, UPT, UR21, 0x1, UPT ;  /* 0x000000011500788c */ /* 0x008fe2000bf46270 */
[----:B------:R-:W-:Y:S01]  /*0ff0*/  FMUL R2, R2, UR4 ;  /* 0x0000000402027c20 */ /* 0x000fe20008400000 */
[----:B------:R-:W-:-:S05]  /*1000*/  USHF.L.U32 UR28, UR11, 0xa, URZ ;  /* 0x0000000a0b1c7899 */ /* 0x000fca00080006ff */
[----:B------:R-:W3:Y:S01]  /*1010*/  F2I.U32.TRUNC.NTZ R2, R2 ;  /* 0x0000000200027305 */ /* 0x000ee2000020f000 */
[----:B--2---:R-:W-:Y:S02]  /*1020*/  R2UR UR4, R3 ;  /* 0x00000000030472ca */ /* 0x004fe400000e0000 */
[----:B---3--:R-:W-:Y:S02]  /*1030*/  R2UR UR6, R2 ;  /* 0x00000000020672ca */ /* 0x008fe400000e0000 */
[----:B------:R-:W-:-:S09]  /*1040*/  PRMT R2, RZ, 0x7610, R2 ;  /* 0x00007610ff027816 */ /* 0x000fd20000000002 */
[----:B------:R-:W-:-:S04]  /*1050*/  UIADD3 UR5, UPT, UPT, -UR4, URZ, URZ ;  /* 0x000000ff04057290 */ /* 0x000fc8000fffe1ff */
[----:B------:R-:W-:Y:S02]  /*1060*/  UIMAD UR5, UR9, UR5, UR7 ;  /* 0x00000005090572a4 */ /* 0x000fe4000f8e0207 */
[----:B------:R-:W-:-:S04]  /*1070*/  UIADD3 UR4, UPT, UPT, -UR6, URZ, URZ ;  /* 0x000000ff06047290 */ /* 0x000fc8000fffe1ff */
[----:B------:R-:W-:Y:S01]  /*1080*/  IMAD.U32 R48, RZ, RZ, UR5 ;  /* 0x00000005ff307e24 */ /* 0x000fe2000f8e00ff */
[----:B------:R-:W-:-:S06]  /*1090*/  UIMAD UR4, UR10, UR4, UR8 ;  /* 0x000000040a0472a4 */ /* 0x000fcc000f8e0208 */
[----:B------:R-:W-:Y:S01]  /*10a0*/  IMAD.U32 R47, RZ, RZ, UR4 ;  /* 0x00000004ff2f7e24 */ /* 0x000fe2000f8e00ff */
[----:B-1----:R-:W-:Y:S06]  /*10b0*/  BRA.U UP4, `(.L_x_17) ;  /* 0x00000001042c7547 */ /* 0x002fec000b800000 */
[----:B------:R-:W-:Y:S02]  /*10c0*/  R2UR UR5, R47 ;  /* 0x000000002f0572ca */ /* 0x000fe400000e0000 */
[----:B------:R-:W-:-:S11]  /*10d0*/  R2UR UR4, R48 ;  /* 0x00000000300472ca */ /* 0x000fd600000e0000 */
[----:B------:R-:W-:Y:S02]  /*10e0*/  UISETP.NE.AND UP0, UPT, UR5, URZ, UPT ;  /* 0x000000ff0500728c */ /* 0x000fe4000bf05270 */
[----:B------:R-:W-:Y:S02]  /*10f0*/  UISETP.NE.AND UP1, UPT, UR5, 0x1, UPT ;  /* 0x000000010500788c */ /* 0x000fe4000bf25270 */
[----:B------:R-:W-:-:S04]  /*1100*/  UISETP.EQ.OR UP0, UPT, UR4, URZ, !UP0 ;  /* 0x000000ff0400728c */ /* 0x000fc8000c702670 */
[----:B------:R-:W-:Y:S02]  /*1110*/  USEL UR5, URZ, 0x1, !UP0 ;  /* 0x00000001ff057887 */ /* 0x000fe4000c000000 */
[----:B------:R-:W-:Y:S02]  /*1120*/  UISETP.NE.AND UP0, UPT, UR4, URZ, UPT ;  /* 0x000000ff0400728c */ /* 0x000fe4000bf05270 */
[----:B------:R-:W-:-:S04]  /*1130*/  USEL UR4, URZ, 0x2, UP1 ;  /* 0x00000002ff047887 */ /* 0x000fc80008800000 */
[----:B------:R-:W-:-:S04]  /*1140*/  USEL UR4, UR4, 0x2, UP0 ;  /* 0x0000000204047887 */ /* 0x000fc80008000000 */
[----:B------:R-:W-:-:S06]  /*1150*/  UIADD3 UR4, UPT, UPT, UR5, UR4, URZ ;  /* 0x0000000405047290 */ /* 0x000fcc000fffe0ff */
[----:B------:R-:W-:Y:S02]  /*1160*/  IMAD.U32 R2, RZ, RZ, UR4 ;  /* 0x00000004ff027e24 */ /* 0x000fe4000f8e00ff */
.L_x_17:
[----:B------:R-:W-:Y:S05]  /*1170*/  BRA.U !UP2, `(.L_x_18) ;  /* 0x000000010ad47547 */ /* 0x000fea000b800000 */
[----:B------:R-:W1:Y:S01]  /*1180*/  LDCU.128 UR12, c[0x0][0xb10] ;  /* 0x00016200ff0c77ac */ /* 0x000e620008000c00 */
[----:B------:R-:W2:Y:S01]  /*1190*/  LDCU UR6, c[0x0][0x370] ;  /* 0x00006e00ff0677ac */ /* 0x000ea20008000800 */
[----:B------:R-:W3:Y:S01]  /*11a0*/  LDCU UR5, c[0x0][0x374] ;  /* 0x00006e80ff0577ac */ /* 0x000ee20008000800 */
[----:B------:R-:W4:Y:S01]  /*11b0*/  LDCU UR26, c[0x0][0xb0c] ;  /* 0x00016180ff1a77ac */ /* 0x000f220008000800 */
[----:B------:R-:W4:Y:S01]  /*11c0*/  LDCU UR4, c[0x0][0xb20] ;  /* 0x00016400ff0477ac */ /* 0x000f220008000800 */
[----:B------:R-:W4:Y:S01]  /*11d0*/  LDCU.64 UR8, c[0x0][0xb28] ;  /* 0x00016500ff0877ac */ /* 0x000f220008000a00 */
[----:B-1----:R-:W-:Y:S02]  /*11e0*/  UISETP.NE.AND UP0, UPT, UR14, 0x1, UPT ;  /* 0x000000010e00788c */ /* 0x002fe4000bf05270 */
[----:B---3--:R-:W-:Y:S02]  /*11f0*/  UIMAD.WIDE.U32 UR10, UR5, UR15, URZ ;  /* 0x0000000f050a72a5 */ /* 0x008fe4000f8e00ff */
[----:B--2---:R-:W-:-:S02]  /*1200*/  UIMAD.WIDE.U32 UR22, UR6, UR12, URZ ;  /* 0x0000000c061672a5 */ /* 0x004fc4000f8e00ff */
[----:B----4-:R-:W-:Y:S02]  /*1210*/  UISETP.NE.AND UP1, UPT, UR26, 0x1, UPT ;  /* 0x000000011a00788c */ /* 0x010fe4000bf25270 */
[----:B------:R-:W-:Y:S01]  /*1220*/  UISETP.NE.AND UP2, UPT, UR21, 0x1, UPT ;  /* 0x000000011500788c */ /* 0x000fe2000bf45270 */
[----:B------:R-:W-:Y:S02]  /*1230*/  UMOV UR10, UR11 ;  /* 0x0000000b000a7c82 */ /* 0x000fe40008000000 */
[----:B------:R-:W-:Y:S01]  /*1240*/  UMOV UR22, UR23 ;  /* 0x0000001700167c82 */ /* 0x000fe20008000000 */
[----:B------:R-:W-:Y:S02]  /*1250*/  @UP0 USHF.R.U32.HI UR5, URZ, UR4, UR10 ;  /* 0x00000004ff050299 */ /* 0x000fe4000801160a */
[----:B------:R-:W-:Y:S02]  /*1260*/  UIMAD.WIDE.U32 UR24, UR20, UR15, URZ ;  /* 0x0000000f141872a5 */ /* 0x000fe4000f8e00ff */
[----:B------:R-:W-:-:S02]  /*1270*/  UIMAD.WIDE.U32 UR10, UR5, UR8, URZ ;  /* 0x00000008050a72a5 */ /* 0x000fc4000f8e00ff */
[----:B------:R-:W-:Y:S02]  /*1280*/  @UP1 USHF.R.U32.HI UR6, URZ, UR13, UR22 ;  /* 0x0000000dff061299 */ /* 0x000fe40008011616 */
[----:B------:R-:W-:Y:S02]  /*1290*/  UIMAD.WIDE.U32 UR18, UR16, UR12, URZ ;  /* 0x0000000c101272a5 */ /* 0x000fe4000f8e00ff */
[----:B------:R-:W-:Y:S01]  /*12a0*/  UIMAD.WIDE.U32 UR22, UR6, UR8, URZ ;  /* 0x00000008061672a5 */ /* 0x000fe2000f8e00ff */
[----:B------:R-:W-:Y:S01]  /*12b0*/  UMOV UR24, UR25 ;  /* 0x0000001900187c82 */ /* 0x000fe20008000000 */
[----:B------:R-:W-:Y:S01]  /*12c0*/  UMOV UR10, UR11 ;  /* 0x0000000b000a7c82 */ /* 0x000fe20008000000 */
[----:B------:R-:W-:Y:S02]  /*12d0*/  USHF.R.U32.HI UR24, URZ, UR4, UR24 ;  /* 0x00000004ff187299 */ /* 0x000fe40008011618 */
[----:B------:R-:W-:Y:S02]  /*12e0*/  @UP2 USHF.R.U32.HI UR5, URZ, UR9, UR10 ;  /* 0x00000009ff052299 */ /* 0x000fe4000801160a */
[----:B------:R-:W-:Y:S01]  /*12f0*/  UMOV UR7, UR23 ;  /* 0x0000001700077c82 */ /* 0x000fe20008000000 */
[----:B------:R-:W-:Y:S01]  /*1300*/  UMOV UR18, UR19 ;  /* 0x0000001300127c82 */ /* 0x000fe20008000000 */
[----:B------:R-:W-:-:S02]  /*1310*/  @UP2 USHF.R.U32.HI UR6, URZ, UR9, UR7 ;  /* 0x00000009ff062299 */ /* 0x000fc40008011607 */
[----:B------:R-:W-:Y:S02]  /*1320*/  USHF.R.U32.HI UR18, URZ, UR13, UR18 ;  /* 0x0000000dff127299 */ /* 0x000fe40008011612 */
[----:B------:R-:W-:Y:S02]  /*1330*/  USEL UR4, UR20, UR24, !UP0 ;  /* 0x0000001814047287 */ /* 0x000fe4000c000000 */
[----:B------:R-:W-:Y:S02]  /*1340*/  UIMAD UR7, UR5, UR21, URZ ;  /* 0x00000015050772a4 */ /* 0x000fe4000f8e02ff */
[----:B------:R-:W-:Y:S02]  /*1350*/  USEL UR5, UR16, UR18, !UP1 ;  /* 0x0000001210057287 */ /* 0x000fe4000c800000 */
[----:B------:R-:W-:Y:S02]  /*1360*/  UIMAD UR12, UR6, UR21, URZ ;  /* 0x00000015060c72a4 */ /* 0x000fe4000f8e02ff */
[----:B------:R-:W-:-:S02]  /*1370*/  UISETP.GE.AND UP0, UPT, UR4, UR7, UPT ;  /* 0x000000070400728c */ /* 0x000fc4000bf06270 */
[----:B------:R-:W-:Y:S02]  /*1380*/  UIMAD.WIDE.U32 UR10, UR4, UR8, URZ ;  /* 0x00000008040a72a5 */ /* 0x000fe4000f8e00ff */
[----:B------:R-:W-:Y:S02]  /*1390*/  UISETP.GE.OR UP0, UPT, UR5, UR12, UP0 ;  /* 0x0000000c0500728c */ /* 0x000fe40008706670 */
[----:B------:R-:W-:Y:S02]  /*13a0*/  UIMAD.WIDE.U32 UR12, UR5, UR8, URZ ;  /* 0x00000008050c72a5 */ /* 0x000fe4000f8e00ff */
[----:B------:R-:W-:Y:S01]  /*13b0*/  UIADD3 UR10, UPT, UPT, -UR4, URZ, URZ ;  /* 0x000000ff040a7290 */ /* 0x000fe2000fffe1ff */
[----:B------:R-:W-:Y:S01]  /*13c0*/  UMOV UR8, UR11 ;  /* 0x0000000b00087c82 */ /* 0x000fe20008000000 */
[----:B------:R-:W-:Y:S02]  /*13d0*/  UIADD3 UR11, UPT, UPT, -UR5, URZ, URZ ;  /* 0x000000ff050b7290 */ /* 0x000fe4000fffe1ff */
[----:B------:R-:W-:-:S03]  /*13e0*/  USHF.R.U32.HI UR8, URZ, UR9, UR8 ;  /* 0x00000009ff087299 */ /* 0x000fc60008011608 */
[----:B------:R-:W-:Y:S01]  /*13f0*/  @!UP0 UMOV UR7, UR13 ;  /* 0x0000000d00078c82 */ /* 0x000fe20008000000 */
[----:B------:R-:W-:Y:S02]  /*1400*/  UIMAD UR20, UR14, UR10, UR20 ;  /* 0x0000000a0e1472a4 */ /* 0x000fe4000f8e0214 */
[----:B------:R-:W-:Y:S02]  /*1410*/  USEL UR8, UR4, UR8, !UP2 ;  /* 0x0000000804087287 */ /* 0x000fe4000d000000 */
[----:B------:R-:W-:Y:S02]  /*1420*/  @!UP0 USHF.R.U32.HI UR7, URZ, UR9, UR7 ;  /* 0x00000009ff078299 */ /* 0x000fe40008011607 */
[----:B------:R-:W-:Y:S02]  /*1430*/  UIADD3 UR9, UPT, UPT, -UR8, URZ, URZ ;  /* 0x000000ff08097290 */ /* 0x000fe4000fffe1ff */
[----:B------:R-:W-:Y:S02]  /*1440*/  @!UP0 USEL UR7, UR5, UR7, !UP2 ;  /* 0x0000000705078287 */ /* 0x000fe4000d000000 */
[----:B------:R-:W-:-:S02]  /*1450*/  UIMAD UR9, UR21, UR9, UR4 ;  /* 0x00000009150972a4 */ /* 0x000fc4000f8e0204 */
[----:B------:R-:W-:Y:S02]  /*1460*/  @!UP0 UIADD3 UR8, UPT, UPT, UR8, -UR7, URZ ;  /* 0x8000000708088290 */ /* 0x000fe4000fffe0ff */
[----:B------:R-:W-:Y:S02]  /*1470*/  @!UP0 UIMAD UR6, UR9, UR6, UR7 ;  /* 0x00000006090682a4 */ /* 0x000fe4000f8e0207 */
[----:B------:R-:W-:Y:S02]  /*1480*/  @!UP0 UIMAD UR4, UR8, UR21, UR5 ;  /* 0x00000015080482a4 */ /* 0x000fe4000f8e0205 */
[----:B------:R-:W-:Y:S02]  /*1490*/  UIMAD UR16, UR26, UR11, UR16 ;  /* 0x0000000b1a1072a4 */ /* 0x000fe4000f8e0210 */
[----:B------:R-:W-:Y:S01]  /*14a0*/  UIMAD UR20, UR4, UR14, UR20 ;  /* 0x0000000e041472a4 */ /* 0x000fe2000f8e0214 */
[----:B------:R-:W-:Y:S02]  /*14b0*/  @!UP0 UMOV UR5, UR6 ;  /* 0x0000000600058c82 */ /* 0x000fe40008000000 */
[----:B------:R-:W-:-:S12]  /*14c0*/  UIMAD UR16, UR5, UR26, UR16 ;  /* 0x0000001a051072a4 */ /* 0x000fd8000f8e0210 */
.L_x_18:
[----:B------:R-:W-:Y:S02]  /*14d0*/  UISETP.NE.AND UP1, UPT, UR27, 0x1, UPT ;  /* 0x000000011b00788c */ /* 0x000fe4000bf25270 */
[----:B------:R-:W-:Y:S02]  /*14e0*/  UISETP.NE.AND UP0, UPT, UR17, 0x2, UPT ;  /* 0x000000021100788c */ /* 0x000fe4000bf05270 */
[----:B------:R-:W-:-:S05]  /*14f0*/  ULOP3.LUT UR28, UR28, 0x400, URZ, 0xc0, !UPT ;  /* 0x000004001c1c7892 */ /* 0x000fca000f8ec0ff */
[----:B------:R-:W-:Y:S07]  /*1500*/  BRA.U UP1, `(.L_x_19) ;  /* 0x0000000101447547 */ /* 0x000fee000b800000 */
[----:B------:R-:W1:Y:S01]  /*1510*/  LDCU.128 UR8, c[0x0][0xb10] ;  /* 0x00016200ff0877ac */ /* 0x000e620008000c00 */
[----:B------:R-:W2:Y:S01]  /*1520*/  LDCU UR12, c[0x0][0xb0c] ;  /* 0x00016180ff0c77ac */ /* 0x000ea20008000800 */
[----:B------:R-:W3:Y:S01]  /*1530*/  LDCU UR13, c[0x0][0xb20] ;  /* 0x00016400ff0d77ac */ /* 0x000ee20008000800 */
[----:B-1----:R-:W-:Y:S02]  /*1540*/  UIMAD.WIDE.U32 UR6, UR16, UR8, URZ ;  /* 0x00000008100672a5 */ /* 0x002fe4000f8e00ff */
[----:B------:R-:W-:Y:S02]  /*1550*/  UIMAD.WIDE.U32 UR4, UR20, UR11, URZ ;  /* 0x0000000b140472a5 */ /* 0x000fe4000f8e00ff */
[----:B--2---:R-:W-:Y:S02]  /*1560*/  UISETP.NE.AND UP2, UPT, UR12, 0x1, UPT ;  /* 0x000000010c00788c */ /* 0x004fe4000bf45270 */
[----:B------:R-:W-:Y:S01]  /*1570*/  UISETP.NE.AND UP1, UPT, UR10, 0x1, UPT ;  /* 0x000000010a00788c */ /* 0x000fe2000bf25270 */
[----:B------:R-:W-:-:S02]  /*1580*/  UMOV UR6, UR7 ;  /* 0x0000000700067c82 */ /* 0x000fc40008000000 */
[----:B------:R-:W-:Y:S01]  /*1590*/  UMOV UR4, UR5 ;  /* 0x0000000500047c82 */ /* 0x000fe20008000000 */
[----:B------:R-:W-:Y:S02]  /*15a0*/  USHF.R.U32.HI UR6, URZ, UR9, UR6 ;  /* 0x00000009ff067299 */ /* 0x000fe40008011606 */
[----:B---3--:R-:W-:Y:S02]  /*15b0*/  USHF.R.U32.HI UR4, URZ, UR13, UR4 ;  /* 0x0000000dff047299 */ /* 0x008fe40008011604 */
[----:B------:R-:W-:Y:S02]  /*15c0*/  USEL UR5, UR16, UR6, !UP2 ;  /* 0x0000000610057287 */ /* 0x000fe4000d000000 */
[----:B------:R-:W-:-:S04]  /*15d0*/  USEL UR4, UR20, UR4, !UP1 ;  /* 0x0000000414047287 */ /* 0x000fc8000c800000 */
[----:B------:R-:W-:Y:S02]  /*15e0*/  UIADD3 UR6, UPT, UPT, UR5, -UR4, URZ ;  /* 0x8000000405067290 */ /* 0x000fe4000fffe0ff */
[----:B------:R-:W-:Y:S02]  /*15f0*/  UIADD3 UR4, UPT, UPT, -UR5, UR4, URZ ;  /* 0x0000000405047290 */ /* 0x000fe4000fffe1ff */
[----:B------:R-:W-:Y:S02]  /*1600*/  UIMAD UR20, UR6, UR10, UR20 ;  /* 0x0000000a061472a4 */ /* 0x000fe4000f8e0214 */
[----:B------:R-:W-:-:S12]  /*1610*/  UIMAD UR16, UR4, UR12, UR16 ;  /* 0x0000000c041072a4 */ /* 0x000fd8000f8e0210 */
.L_x_19:
[----:B------:R-:W-:Y:S05]  /*1620*/  BRA.U !UP5, `(.L_x_20) ;  /* 0x000000010d0c7547 */ /* 0x000fea000b800000 */
[----:B------:R-:W-:Y:S01]  /*1630*/  UCGABAR_WAIT ;  /* 0x0000000000007dc7 */ /* 0x000fe20008000000 */
[----:B------:R-:W-:Y:S01]  /*1640*/  CCTL.IVALL ;  /* 0x00000000ff00798f */ /* 0x000fe20002000000 */
[----:B------:R-:W-:Y:S05]  /*1650*/  BRA `(.L_x_21) ;  /* 0x0000000000047947 */ /* 0x000fea0003800000 */
.L_x_20:
[----:B------:R-:W-:Y:S06]  /*1660*/  BAR.SYNC.DEFER_BLOCKING 0x0 ;  /* 0x0000000000007b1d */ /* 0x000fec0000010000 */
.L_x_21:
[----:B------:R-:W-:Y:S05]  /*1670*/  BRA.U UP0, `(.L_x_22) ;  /* 0x0000001100c47547 */ /* 0x000fea000b800000 */
[----:B------:R-:W1:Y:S01]  /*1680*/  LDCU UR6, c[0x0][0x38c] ;  /* 0x00007180ff0677ac */ /* 0x000e620008000800 */
[----:B------:R-:W2:Y:S01]  /*1690*/  S2UR UR8, SR_CgaCtaId ;  /* 0x00000000000879c3 */ /* 0x000ea20000008800 */
[----:B------:R-:W-:Y:S01]  /*16a0*/  PLOP3.LUT P1, PT, PT, PT, UP3, 0x80, 0x8 ;  /* 0x000000000008781c */ /* 0x000fe20003f2f038 */
[----:B------:R-:W-:Y:S01]  /*16b0*/  IMAD.MOV.U32 R12, RZ, RZ, 0x1 ;  /* 0x00000001ff0c7424 */ /* 0x000fe200078e00ff */
[----:B------:R-:W-:Y:S01]  /*16c0*/  UMOV UR7, 0x400 ;  /* 0x0000040000077882 */ /* 0x000fe20000000000 */
[----:B------:R-:W-:Y:S01]  /*16d0*/  UISETP.NE.AND UP1, UPT, UR17, URZ, UPT ;  /* 0x000000ff1100728c */ /* 0x000fe2000bf25270 */
[----:B------:R-:W-:Y:S02]  /*16e0*/  ISETP.EQ.OR P2, PT, R0, RZ, P3 ;  /* 0x000000ff0000720c */ /* 0x000fe40001f42670 */
[----:B------:R-:W-:Y:S02]  /*16f0*/  CS2R R10, SRZ ;  /* 0x00000000000a7805 */ /* 0x000fe4000001ff00 */
[----:B------:R-:W-:Y:S01]  /*1700*/  PLOP3.LUT P1, PT, P1, PT, PT, 0x8, 0x80 ;  /* 0x000000000080781c */ /* 0x000fe20000f2e170 */
[----:B------:R-:W-:Y:S01]  /*1710*/  IMAD.MOV.U32 R9, RZ, RZ, RZ ;  /* 0x000000ffff097224 */ /* 0x000fe200078e00ff */
[----:B------:R-:W3:Y:S01]  /*1720*/  LDCU UR40, c[0x0][0x370] ;  /* 0x00006e00ff2877ac */ /* 0x000ee20008000800 */
[----:B------:R-:W-:Y:S01]  /*1730*/  IMAD.MOV.U32 R8, RZ, RZ, 0x1 ;  /* 0x00000001ff087424 */ /* 0x000fe200078e00ff */
[----:B------:R-:W4:Y:S01]  /*1740*/  LDCU.64 UR26, c[0x0][0x348] ;  /* 0x00006900ff1a77ac */ /* 0x000f220008000a00 */
[----:B-1----:R-:W-:-:S02]  /*1750*/  UIADD3 UR5, UPT, UPT, UR6, 0x1f, URZ ;  /* 0x0000001f06057890 */ /* 0x002fc4000fffe0ff */
[----:B------:R-:W-:Y:S02]  /*1760*/  USHF.R.U32.HI UR45, URZ, 0x5, UR28 ;  /* 0x00000005ff2d7899 */ /* 0x000fe4000801161c */
[----:B------:R-:W-:Y:S02]  /*1770*/  USHF.R.S32.HI UR4, URZ, 0x1f, UR5 ;  /* 0x0000001fff047899 */ /* 0x000fe40008011405 */
[----:B------:R-:W-:Y:S02]  /*1780*/  UIADD3 UR46, UPT, UPT, UR6, 0x3e, URZ ;  /* 0x0000003e062e7890 */ /* 0x000fe4000fffe0ff */
[----:B------:R-:W-:Y:S02]  /*1790*/  ULEA.HI UR4, UR4, UR5, URZ, 0x5 ;  /* 0x0000000504047291 */ /* 0x000fe4000f8f28ff */
[----:B------:R-:W-:Y:S02]  /*17a0*/  UIADD3 UR5, UPT, UPT, UR6, -0x1, URZ ;  /* 0xffffffff06057890 */ /* 0x000fe4000fffe0ff */
[----:B------:R-:W-:-:S02]  /*17b0*/  USHF.R.S32.HI UR43, URZ, 0x5, UR4 ;  /* 0x00000005ff2b7899 */ /* 0x000fc40008011404 */
[----:B------:R-:W-:Y:S02]  /*17c0*/  UISETP.GE.U32.AND UP2, UPT, UR5, -0x3f, UPT ;  /* 0xffffffc10500788c */ /* 0x000fe4000bf46070 */
[----:B------:R-:W-:Y:S02]  /*17d0*/  UISETP.LT.U32.AND UP0, UPT, UR43, 0x4, UPT ;  /* 0x000000042b00788c */ /* 0x000fe4000bf01070 */
[----:B--2---:R-:W-:Y:S02]  /*17e0*/  ULEA UR7, UR8, UR7, 0x18 ;  /* 0x0000000708077291 */ /* 0x004fe4000f8ec0ff */
[----:B------:R-:W-:Y:S02]  /*17f0*/  USEL UR41, UR43, 0x4, UP0 ;  /* 0x000000042b297887 */ /* 0x000fe40008000000 */
[----:B------:R-:W-:Y:S02]  /*1800*/  ULEA UR29, UR28, UR7, 0x1 ;  /* 0x000000071c1d7291 */ /* 0x000fe4000f8e08ff */
[----:B------:R-:W-:-:S02]  /*1810*/  UIADD3 UR21, UPT, UPT, UR41, -0x1, URZ ;  /* 0xffffffff29157890 */ /* 0x000fc4000fffe0ff */
[----:B------:R-:W-:Y:S01]  /*1820*/  @UP2 UIADD3 UR21, UPT, UPT, UR41, URZ, URZ ;  /* 0x000000ff29152290 */ /* 0x000fe2000fffe0ff */
[----:B------:R-:W1:Y:S01]  /*1830*/  LDCU UR39, c[0x0][0x374] ;  /* 0x00006e80ff2777ac */ /* 0x000e620008000800 */
[----:B------:R-:W-:Y:S02]  /*1840*/  USEL UR24, UR48, 0x2, UP1 ;  /* 0x0000000230187887 */ /* 0x000fe40008800000 */
[----:B------:R-:W-:Y:S02]  /*1850*/  UIADD3 UR29, UPT, UPT, UR29, 0x4400, URZ ;  /* 0x000044001d1d7890 */ /* 0x000fe4000fffe0ff */
[----:B------:R-:W-:Y:S02]  /*1860*/  UIADD3 UR44, UPT, UPT, UR43, -UR41, URZ ;  /* 0x800000292b2c7290 */ /* 0x000fe4000fffe0ff */
[----:B------:R-:W-:Y:S01]  /*1870*/  UIADD3 UR21, UPT, UPT, UR21, 0x1, URZ ;  /* 0x0000000115157890 */ /* 0x000fe2000fffe0ff */
[----:B---34-:R-:W-:-:S11]  /*1880*/  UMOV UR5, URZ ;  /* 0x000000ff00057c82 */ /* 0x018fd60008000000 */
.L_x_42:
[----:B------:R-:W2:Y:S02]  /*1890*/  S2UR UR4, SR_CgaCtaId ;  /* 0x00000000000479c3 */ /* 0x000ea40000008800 */
[----:B--2---:R-:W-:-:S09]  /*18a0*/  UISETP.NE.AND UP0, UPT, UR4, URZ, UPT ;  /* 0x000000ff0400728c */ /* 0x004fd2000bf05270 */
[----:B------:R-:W-:Y:S05]  /*18b0*/  BRA.U UP0, `(.L_x_23) ;  /* 0x0000000100287547 */ /* 0x000fea000b800000 */
[----:B------:R-:W-:Y:S02]  /*18c0*/  LEA R0, R9, UR7, 0x3 ;  /* 0x0000000709007c11 */ /* 0x000fe4000f8e18ff */
[----:B------:R-:W-:-:S04]  /*18d0*/  SHF.L.U32 R2, R8, 0x1f, RZ ;  /* 0x0000001f08027819 */ /* 0x000fc800000006ff */
[----:B------:R-:W2:Y:S02]  /*18e0*/  SYNCS.PHASECHK.TRANS64.TRYWAIT P0, [R0+URZ+0x100], R2 ;  /* 0x00010002000075a7 */ /* 0x000ea400080011ff */
[----:B--2---:R-:W-:Y:S05]  /*18f0*/  @!P0 BRA `(.L_x_24) ;  /* 0x0000006800f88947 */ /* 0x004fea0003800000 */
.L_x_138:
[----:B------:R-:W-:Y:S01]  /*1900*/  VIADD R9, R9, 0x1 ;  /* 0x0000000109097836 */ /* 0x000fe20000000000 */
[----:B------:R2:W-:Y:S04]  /*1910*/  SYNCS.ARRIVE.TRANS64.A1T0 RZ, [R0+URZ+0xf0], RZ ;  /* 0x0000f0ff00ff79a7 */ /* 0x0005e800081000ff */
[----:B------:R-:W-:-:S04]  /*1920*/  ISETP.NE.AND P0, PT, R9, 0x2, PT ;  /* 0x000000020900780c */ /* 0x000fc80003f05270 */
[----:B------:R-:W-:Y:S02]  /*1930*/  SEL R9, R9, RZ, P0 ;  /* 0x000000ff09097207 */ /* 0x000fe40000000000 */
[----:B--2---:R-:W-:-:S04]  /*1940*/  SEL R0, RZ, 0x1, P0 ;  /* 0x00000001ff007807 */ /* 0x004fc80000000000 */
[----:B------:R-:W-:-:S07]  /*1950*/  LOP3.LUT R8, R8, R0, RZ, 0x3c, !PT ;  /* 0x0000000008087212 */ /* 0x000fce00078e3cff */
.L_x_23:
[----:B------:R-:W-:Y:S01]  /*1960*/  ULEA UR4, UR5, UR7, 0x3 ;  /* 0x0000000705047291 */ /* 0x000fe2000f8e18ff */
[----:B------:R-:W-:Y:S01]  /*1970*/  SHF.L.U32 R0, R12, 0x1f, RZ ;  /* 0x0000001f0c007819 */ /* 0x000fe200000006ff */
[----:B------:R-:W-:Y:S02]  /*1980*/  UISETP.GE.U32.AND UP0, UPT, UR46, 0x3f, UPT ;  /* 0x0000003f2e00788c */ /* 0x000fe4000bf06070 */
[----:B------:R-:W-:Y:S02]  /*1990*/  USHF.L.U32 UR11, UR20, 0x7, URZ ;  /* 0x00000007140b7899 */ /* 0x000fe400080006ff */
[----:B------:R-:W-:Y:S01]  /*19a0*/  ULEA UR35, UR16, UR45, 0x6 ;  /* 0x0000002d10237291 */ /* 0x000fe2000f8e30ff */
[----:B------:R-:W-:Y:S02]  /*19b0*/  UMOV UR13, URZ ;  /* 0x000000ff000d7c82 */ /* 0x000fe40008000000 */
[----:B------:R2:W3:Y:S02]  /*19c0*/  SYNCS.PHASECHK.TRANS64.TRYWAIT P0, [UR4+0x20], R0 ;  /* 0x00002000ff0075a7 */ /* 0x0004e40008001104 */
[----:B------:R-:W-:Y:S07]  /*19d0*/  BRA.U !UP0, `(.L_x_25) ;  /* 0x0000000108c07547 */ /* 0x000fee000b800000 */
[----:B------:R-:W-:Y:S01]  /*19e0*/  UMOV UR6, URZ ;  /* 0x000000ff00067c82 */ /* 0x000fe20008000000 */
[----:B------:R-:W-:-:S05]  /*19f0*/  UMOV UR4, UR5 ;  /* 0x0000000500047c82 */ /* 0x000fca0008000000 */
.L_x_31:
[----:B------:R-:W-:Y:S01]  /*1a00*/  ULEA UR33, UR4, UR7, 0x3 ;  /* 0x0000000704217291 */ /* 0x000fe2000f8e18ff */
[----:B---3--:R-:W-:Y:S01]  /*1a10*/  @!P3 MOV R2, 0x3000 ;  /* 0x000030000002b802 */ /* 0x008fe20000000f00 */
[----:B-1-3--:R-:W-:Y:S10]  /*1a20*/  @P0 BRA `(.L_x_26) ;  /* 0x00000000000c0947 */ /* 0x00aff40003800000 */
[----:B------:R-:W-:-:S04]  /*1a30*/  SHF.L.U32 R3, R12, 0x1f, RZ ;  /* 0x0000001f0c037819 */ /* 0x000fc800000006ff */
[----:B------:R-:W3:Y:S02]  /*1a40*/  SYNCS.PHASECHK.TRANS64.TRYWAIT P0, [UR33+0x20], R3 ;  /* 0x00002003ff0075a7 */ /* 0x000ee40008001121 */
[----:B---3--:R-:W-:Y:S05]  /*1a50*/  @!P0 BRA `(.L_x_27) ;  /* 0x0000006800b48947 */ /* 0x008fea0003800000 */
.L_x_26:
[----:B------:R3:W-:Y:S01]  /*1a60*/  @!P3 SYNCS.ARRIVE.TRANS64 RZ, [UR33], R2 ;  /* 0x00000002ffffb9a7 */ /* 0x0007e20008000021 */
[----:B------:R-:W-:-:S04]  /*1a70*/  ULOP3.LUT UR5, UR24, 0x2, URZ, 0xfc, !UPT ;  /* 0x0000000218057892 */ /* 0x000fc8000f8efcff */
[----:B------:R-:W-:-:S09]  /*1a80*/  UISETP.NE.AND UP0, UPT, UR5, 0x2, UPT ;  /* 0x000000020500788c */ /* 0x000fd2000bf05270 */
[----:B------:R-:W-:Y:S05]  /*1a90*/  BRA.U UP0, `(.L_x_28) ;  /* 0x0000000100047547 */ /* 0x000fea000b800000 */
[----:B-1----:R-:W-:Y:S05]  /*1aa0*/  BPT.TRAP 0x1 ;  /* 0x000000040000795c */ /* 0x002fea0000300000 */
.L_x_28:
[----:B------:R-:W-:Y:S04]  /*1ab0*/  BSSY.RECONVERGENT B0, `(.L_x_29) ;  /* 0x0000003000007945 */ /* 0x000fe80003800200 */
[----:B------:R-:W-:Y:S05]  /*1ac0*/  @P2 BRA `(.L_x_30) ;  /* 0x0000000000042947 */ /* 0x000fea0003800000 */
[----:B-1----:R-:W-:Y:S05]  /*1ad0*/  BPT.TRAP 0x1 ;  /* 0x000000040000795c */ /* 0x002fea0000300000 */
.L_x_30:
[----:B-1----:R-:W-:Y:S05]  /*1ae0*/  BSYNC.RECONVERGENT B0 ;  /* 0x0000000000007941 */ /* 0x002fea0003800200 */
.L_x_29:
[----:B------:R-:W-:Y:S02]  /*1af0*/  UIADD3 UR5, UPT, UPT, UR4, 0x1, URZ ;  /* 0x0000000104057890 */ /* 0x000fe4000fffe0ff */
[----:B------:R-:W-:Y:S02]  /*1b00*/  UIADD3 UR16, UP1, UPT, UR26, 0x80, URZ ;  /* 0x000000801a107890 */ /* 0x000fe4000ff3e0ff */
[----:B------:R-:W-:Y:S02]  /*1b10*/  UISETP.NE.AND UP0, UPT, UR5, 0x4, UPT ;  /* 0x000000040500788c */ /* 0x000fe4000bf05270 */
[----:B------:R-:W-:Y:S02]  /*1b20*/  USHF.L.U32 UR34, UR6, 0x5, URZ ;  /* 0x0000000506227899 */ /* 0x000fe400080006ff */
[----:B------:R-:W-:Y:S02]  /*1b30*/  USEL UR9, URZ, 0x1, UP0 ;  /* 0x00000001ff097887 */ /* 0x000fe40008000000 */
[----:B------:R-:W-:-:S02]  /*1b40*/  USEL UR5, UR5, URZ, UP0 ;  /* 0x000000ff05057287 */ /* 0x000fc40008000000 */
[----:B------:R-:W-:Y:S02]  /*1b50*/  UIADD3 UR14, UP0, UPT, UR26, 0x180, URZ ;  /* 0x000001801a0e7890 */ /* 0x000fe4000ff1e0ff */
[----:B------:R-:W-:Y:S01]  /*1b60*/  ULEA UR8, UR5, UR7, 0x3 ;  /* 0x0000000705087291 */ /* 0x000fe2000f8e18ff */
[----:B------:R-:W-:Y:S01]  /*1b70*/  LOP3.LUT R12, R12, UR9, RZ, 0x3c, !PT ;  /* 0x000000090c0c7c12 */ /* 0x000fe2000f8e3cff */
[----:B------:R-:W-:Y:S02]  /*1b80*/  ULEA UR9, UR4, UR28, 0xb ;  /* 0x0000001c04097291 */ /* 0x000fe4000f8e58ff */
[----:B------:R-:W-:Y:S01]  /*1b90*/  UIADD3.X UR17, UPT, UPT, URZ, UR27, URZ, UP1, !UPT ;  /* 0x0000001bff117290 */ /* 0x000fe20008ffe4ff */
[----:B--2---:R-:W-:Y:S01]  /*1ba0*/  SHF.L.U32 R0, R12, 0x1f, RZ ;  /* 0x0000001f0c007819 */ /* 0x004fe200000006ff */
[----:B------:R-:W-:Y:S02]  /*1bb0*/  ULEA UR9, UR9, UR7, 0x1 ;  /* 0x0000000709097291 */ /* 0x000fe4000f8e08ff */
[----:B------:R-:W-:Y:S01]  /*1bc0*/  UIADD3.X UR15, UPT, UPT, URZ, UR27, URZ, UP0, !UPT ;  /* 0x0000001bff0f7290 */ /* 0x000fe200087fe4ff */
[----:B------:R4:W1:Y:S01]  /*1bd0*/  SYNCS.PHASECHK.TRANS64.TRYWAIT P0, [UR8+0x20], R0 ;  /* 0x00002000ff0075a7 */ /* 0x0008620008001108 */
[----:B------:R-:W-:-:S02]  /*1be0*/  ULEA UR8, UR4, UR7, 0xd ;  /* 0x0000000704087291 */ /* 0x000fc4000f8e68ff */
[----:B------:R-:W-:Y:S02]  /*1bf0*/  UIADD3 UR32, UPT, UPT, UR9, 0x4400, URZ ;  /* 0x0000440009207890 */ /* 0x000fe4000fffe0ff */
[----:B------:R-:W-:Y:S01]  /*1c00*/  UIADD3 UR8, UPT, UPT, UR8, 0x8400, URZ ;  /* 0x0000840008087890 */ /* 0x000fe2000fffe0ff */
[----:B------:R-:W-:Y:S01]  /*1c10*/  UMOV UR13, 0x30000 ;  /* 0x00030000000d7882 */ /* 0x000fe20000000000 */
[----:B------:R-:W-:Y:S01]  /*1c20*/  UMOV UR18, 0x0 ;  /* 0x0000000000127882 */ /* 0x000fe20000000000 */
[----:B------:R-:W-:Y:S01]  /*1c30*/  UMOV UR19, 0x10000000 ;  /* 0x1000000000137882 */ /* 0x000fe20000000000 */
[----:B------:R-:W-:Y:S01]  /*1c40*/  UMOV UR12, UR36 ;  /* 0x00000024000c7c82 */ /* 0x000fe20008000000 */
[----:B------:R-:W-:Y:S01]  /*1c50*/  UMOV UR9, UR33 ;  /* 0x0000002100097c82 */ /* 0x000fe20008000000 */
[----:B------:R-:W-:Y:S01]  /*1c60*/  UMOV UR10, UR34 ;  /* 0x00000022000a7c82 */ /* 0x000fe20008000000 */
[----:B------:R2:W-:Y:S01]  /*1c70*/  UTMALDG.3D.MULTICAST [UR32], [UR16], UR13, desc[UR18] ;  /* 0x00001220100073b4 */ /* 0x0005e2000801180d */
[----:B------:R-:W-:Y:S01]  /*1c80*/  UIADD3 UR6, UPT, UPT, UR6, 0x1, URZ ;  /* 0x0000000106067890 */ /* 0x000fe2000fffe0ff */
[----:B------:R-:W-:-:S03]  /*1c90*/  UMOV UR4, UR5 ;  /* 0x0000000500047c82 */ /* 0x000fc60008000000 */
[----:B------:R-:W-:Y:S01]  /*1ca0*/  UISETP.NE.AND UP0, UPT, UR6, UR21, UPT ;  /* 0x000000150600728c */ /* 0x000fe2000bf05270 */
[----:B------:R4:W-:Y:S01]  /*1cb0*/  UTMALDG.3D [UR8], [UR14], desc[UR18] ;  /* 0x000012080e0075b4 */ /* 0x0009e20008011000 */
[----:B--2---:R-:W-:-:S07]  /*1cc0*/  UMOV UR13, UR21 ;  /* 0x00000015000d7c82 */ /* 0x004fce0008000000 */
[----:B----4-:R-:W-:Y:S05]  /*1cd0*/  BRA.U UP0, `(.L_x_31) ;  /* 0xfffffffd00487547 */ /* 0x010fea000b83ffff */
.L_x_25:
[----:B------:R-:W-:Y:S01]  /*1ce0*/  ULEA UR4, UR5, UR7, 0x3 ;  /* 0x0000000705047291 */ /* 0x000fe2000f8e18ff */
[----:B--2---:R-:W-:Y:S01]  /*1cf0*/  SHF.L.U32 R0, R12, 0x1f, RZ ;  /* 0x0000001f0c007819 */ /* 0x004fe200000006ff */
[----:B------:R-:W-:Y:S01]  /*1d00*/  @!P1 SYNCS.ARRIVE.TRANS64.A1T0 RZ, [UR7+0x88], RZ ;  /* 0x000088ffffff99a7 */ /* 0x000fe20008100007 */
[----:B------:R-:W-:-:S06]  /*1d10*/  UISETP.GT.AND UP0, UPT, UR43, UR41, UPT ;  /* 0x000000292b00728c */ /* 0x000fcc000bf04270 */
[----:B-1-3--:R1:W2:Y:S03]  /*1d20*/  SYNCS.PHASECHK.TRANS64.TRYWAIT P0, [UR4+0x20], R0 ;  /* 0x00002000ff0075a7 */ /* 0x00a2a60008001104 */
[----:B------:R-:W-:Y:S05]  /*1d30*/  BRA.U !UP0, `(.L_x_32) ;  /* 0x0000000108bc7547 */ /* 0x000fea000b800000 */
[----:B------:R-:W-:Y:S01]  /*1d40*/  UIADD3 UR25, UPT, UPT, UR44, UR13, URZ ;  /* 0x0000000d2c197290 */ /* 0x000fe2000fffe0ff */
[----:B------:R-:W-:-:S11]  /*1d50*/  UMOV UR4, UR5 ;  /* 0x0000000500047c82 */ /* 0x000fd60008000000 */
.L_x_38:
[----:B------:R-:W-:Y:S01]  /*1d60*/  ULEA UR17, UR4, UR7, 0x3 ;  /* 0x0000000704117291 */ /* 0x000fe2000f8e18ff */
[----:B--2---:R-:W-:Y:S01]  /*1d70*/  @!P3 MOV R2, 0x3000 ;  /* 0x000030000002b802 */ /* 0x004fe20000000f00 */
[----:B--2-4-:R-:W-:Y:S10]  /*1d80*/  @P0 BRA `(.L_x_33) ;  /* 0x00000000000c0947 */ /* 0x014ff40003800000 */
[----:B------:R-:W-:-:S04]  /*1d90*/  SHF.L.U32 R3, R12, 0x1f, RZ ;  /* 0x0000001f0c037819 */ /* 0x000fc800000006ff */
[----:B------:R-:W2:Y:S02]  /*1da0*/  SYNCS.PHASECHK.TRANS64.TRYWAIT P0, [UR17+0x20], R3 ;  /* 0x00002003ff0075a7 */ /* 0x000ea40008001111 */
[----:B--2---:R-:W-:Y:S05]  /*1db0*/  @!P0 BRA `(.L_x_34) ;  /* 0x0000006400f48947 */ /* 0x004fea0003800000 */
.L_x_33:
[----:B------:R2:W-:Y:S01]  /*1dc0*/  @!P3 SYNCS.ARRIVE.TRANS64 RZ, [UR17], R2 ;  /* 0x00000002ffffb9a7 */ /* 0x0005e20008000011 */
[----:B------:R-:W-:-:S04]  /*1dd0*/  ULOP3.LUT UR5, UR24, 0x2, URZ, 0xfc, !UPT ;  /* 0x0000000218057892 */ /* 0x000fc8000f8efcff */
[----:B------:R-:W-:-:S09]  /*1de0*/  UISETP.NE.AND UP0, UPT, UR5, 0x2, UPT ;  /* 0x000000020500788c */ /* 0x000fd2000bf05270 */
[----:B------:R-:W-:Y:S05]  /*1df0*/  BRA.U UP0, `(.L_x_35) ;  /* 0x0000000100047547 */ /* 0x000fea000b800000 */
[----:B------:R-:W-:Y:S05]  /*1e00*/  BPT.TRAP 0x1 ;  /* 0x000000040000795c */ /* 0x000fea0000300000 */
.L_x_35:
[----:B------:R-:W-:Y:S04]  /*1e10*/  BSSY.RECONVERGENT B0, `(.L_x_36) ;  /* 0x0000003000007945 */ /* 0x000fe80003800200 */
[----:B------:R-:W-:Y:S05]  /*1e20*/  @P2 BRA `(.L_x_37) ;  /* 0x0000000000042947 */ /* 0x000fea0003800000 */
[----:B------:R-:W-:Y:S05]  /*1e30*/  BPT.TRAP 0x1 ;  /* 0x000000040000795c */ /* 0x000fea0000300000 */
.L_x_37:
[----:B------:R-:W-:Y:S05]  /*1e40*/  BSYNC.RECONVERGENT B0 ;  /* 0x0000000000007941 */ /* 0x000fea0003800200 */
.L_x_36:
[----:B------:R-:W-:Y:S02]  /*1e50*/  UIADD3 UR5, UPT, UPT, UR4, 0x1, URZ ;  /* 0x0000000104057890 */ /* 0x000fe4000fffe0ff */
[----:B------:R-:W-:Y:S02]  /*1e60*/  UIADD3 UR14, UP1, UPT, UR26, 0x80, URZ ;  /* 0x000000801a0e7890 */ /* 0x000fe4000ff3e0ff */
[----:B------:R-:W-:Y:S02]  /*1e70*/  UISETP.NE.AND UP0, UPT, UR5, 0x4, UPT ;  /* 0x000000040500788c */ /* 0x000fe4000bf05270 */
[----:B------:R-:W-:Y:S02]  /*1e80*/  USHF.L.U32 UR18, UR13, 0x5, URZ ;  /* 0x000000050d127899 */ /* 0x000fe400080006ff */
[----:B------:R-:W-:Y:S02]  /*1e90*/  USEL UR8, URZ, 0x1, UP0 ;  /* 0x00000001ff087887 */ /* 0x000fe40008000000 */
[----:B------:R-:W-:-:S02]  /*1ea0*/  USEL UR5, UR5, URZ, UP0 ;  /* 0x000000ff05057287 */ /* 0x000fc40008000000 */
[----:B------:R-:W-:Y:S02]  /*1eb0*/  UIADD3 UR22, UP0, UPT, UR26, 0x180, URZ ;  /* 0x000001801a167890 */ /* 0x000fe4000ff1e0ff */
[----:B------:R-:W-:Y:S01]  /*1ec0*/  LOP3.LUT R12, R12, UR8, RZ, 0x3c, !PT ;  /* 0x000000080c0c7c12 */ /* 0x000fe2000f8e3cff */
[----:B------:R-:W-:Y:S02]  /*1ed0*/  ULEA UR6, UR5, UR7, 0x3 ;  /* 0x0000000705067291 */ /* 0x000fe4000f8e18ff */
[----:B------:R-:W-:Y:S01]  /*1ee0*/  ULEA UR8, UR4, UR7, 0xd ;  /* 0x0000000704087291 */ /* 0x000fe2000f8e68ff */
[----:B-1----:R-:W-:Y:S01]  /*1ef0*/  SHF.L.U32 R0, R12, 0x1f, RZ ;  /* 0x0000001f0c007819 */ /* 0x002fe200000006ff */
[----:B------:R-:W-:Y:S02]  /*1f00*/  ULEA UR16, UR4, UR29, 0xc ;  /* 0x0000001d04107291 */ /* 0x000fe4000f8e60ff */
[----:B------:R-:W-:Y:S02]  /*1f10*/  UIADD3.X UR15, UPT, UPT, URZ, UR27, URZ, UP1, !UPT ;  /* 0x0000001bff0f7290 */ /* 0x000fe40008ffe4ff */
[----:B------:R-:W-:Y:S01]  /*1f20*/  UIADD3 UR8, UPT, UPT, UR8, 0x8400, URZ ;  /* 0x0000840008087890 */ /* 0x000fe2000fffe0ff */
[----:B------:R3:W4:Y:S01]  /*1f30*/  SYNCS.PHASECHK.TRANS64.TRYWAIT P0, [UR6+0x20], R0 ;  /* 0x00002000ff0075a7 */ /* 0x0007220008001106 */
[----:B------:R-:W-:Y:S01]  /*1f40*/  UIADD3.X UR23, UPT, UPT, URZ, UR27, URZ, UP0, !UPT ;  /* 0x0000001bff177290 */ /* 0x000fe200087fe4ff */
[----:B------:R-:W-:Y:S01]  /*1f50*/  UMOV UR6, 0x30000 ;  /* 0x0003000000067882 */ /* 0x000fe20000000000 */
[----:B------:R-:W-:Y:S01]  /*1f60*/  UMOV UR30, 0x0 ;  /* 0x00000000001e7882 */ /* 0x000fe20000000000 */
[----:B------:R-:W-:Y:S01]  /*1f70*/  UMOV UR31, 0x10000000 ;  /* 0x10000000001f7882 */ /* 0x000fe20000000000 */
[----:B------:R-:W-:Y:S01]  /*1f80*/  UMOV UR19, UR35 ;  /* 0x0000002300137c82 */ /* 0x000fe20008000000 */
[----:B------:R-:W-:Y:S01]  /*1f90*/  UMOV UR20, UR36 ;  /* 0x0000002400147c82 */ /* 0x000fe20008000000 */
[----:B------:R-:W-:Y:S01]  /*1fa0*/  UMOV UR12, UR36 ;  /* 0x00000024000c7c82 */ /* 0x000fe20008000000 */
[----:B------:R-:W-:Y:S01]  /*1fb0*/  UMOV UR9, UR17 ;  /* 0x0000001100097c82 */ /* 0x000fe20008000000 */
[----:B------:R-:W-:Y:S01]  /*1fc0*/  UMOV UR10, UR18 ;  /* 0x00000012000a7c82 */ /* 0x000fe20008000000 */
[----:B------:R3:W-:Y:S01]  /*1fd0*/  UTMALDG.3D.MULTICAST [UR16], [UR14], UR6, desc[UR30] ;  /* 0x00001e100e0073b4 */ /* 0x0007e20008011806 */
[----:B------:R-:W-:Y:S01]  /*1fe0*/  UIADD3 UR13, UPT, UPT, UR13, 0x1, URZ ;  /* 0x000000010d0d7890 */ /* 0x000fe2000fffe0ff */
[----:B------:R-:W-:-:S03]  /*1ff0*/  UMOV UR4, UR5 ;  /* 0x0000000500047c82 */ /* 0x000fc60008000000 */
[----:B------:R-:W-:Y:S01]  /*2000*/  UISETP.NE.AND UP0, UPT, UR13, UR25, UPT ;  /* 0x000000190d00728c */ /* 0x000fe2000bf05270 */
[----:B------:R3:W-:Y:S08]  /*2010*/  UTMALDG.3D [UR8], [UR22], desc[UR30] ;  /* 0x00001e08160075b4 */ /* 0x0007f00008011000 */
[----:B---3--:R-:W-:Y:S05]  /*2020*/  BRA.U UP0, `(.L_x_38) ;  /* 0xfffffffd004c7547 */ /* 0x008fea000b83ffff */
.L_x_32:
[C---:B------:R-:W-:Y:S01]  /*2030*/  LEA R3, R11.reuse, UR7, 0x3 ;  /* 0x000000070b037c11 */ /* 0x040fe2000f8e18ff */
[----:B------:R-:W-:Y:S01]  /*2040*/  NOP ;  /* 0x0000000000007918 */ /* 0x000fe20000000000 */
[----:B-1----:R-:W-:Y:S02]  /*2050*/  SHF.L.U32 R0, R10, 0x1f, RZ ;  /* 0x0000001f0a007819 */ /* 0x002fe400000006ff */
[----:B------:R-:W-:Y:S02]  /*2060*/  LEA R4, R11, UR7, 0x4 ;  /* 0x000000070b047c11 */ /* 0x000fe4000f8e20ff */
[----:B--2-4-:R-:W1:Y:S02]  /*2070*/  SYNCS.PHASECHK.TRANS64.TRYWAIT P0, [R3+URZ+0x90], R0 ;  /* 0x00009000030075a7 */ /* 0x014e6400080011ff */
[----:B-1----:R-:W-:Y:S05]  /*2080*/  @!P0 BRA `(.L_x_39) ;  /* 0x0000006400588947 */ /* 0x002fea0003800000 */
.L_x_141:
[----:B------:R-:W2:Y:S01]  /*2090*/  LDS.128 R4, [R4+0x120] ;  /* 0x0001200004047984 */ /* 0x000ea20000000c00 */
[----:B------:R-:W-:Y:S01]  /*20a0*/  UISETP.GE.AND UP0, UPT, UR42, 0x1, UPT ;  /* 0x000000012a00788c */ /* 0x000fe2000bf06270 */
[----:B------:R-:W-:Y:S01]  /*20b0*/  @!PT LDS RZ, [RZ] ;  /* 0x00000000fffff984 */ /* 0x000fe20000000800 */
[----:B------:R-:W-:Y:S01]  /*20c0*/  @!PT LDS RZ, [RZ] ;  /* 0x00000000fffff984 */ /* 0x000fe20000000800 */
[----:B------:R-:W-:Y:S01]  /*20d0*/  @!PT LDS RZ, [RZ] ;  /* 0x00000000fffff984 */ /* 0x000fe20000000800 */
[----:B------:R-:W-:Y:S01]  /*20e0*/  @!PT LDS RZ, [RZ] ;  /* 0x00000000fffff984 */ /* 0x000fe20000000800 */
[----:B------:R3:W-:Y:S06]  /*20f0*/  MEMBAR.ALL.CTA ;  /* 0x0000000000007992 */ /* 0x0007ec0000008000 */
[----:B---3--:R-:W3:Y:S01]  /*2100*/  FENCE.VIEW.ASYNC.S ;  /* 0x00000000000073c6 */ /* 0x008ee20000000000 */
[----:B--2---:R-:W-:-:S13]  /*2110*/  LOP3.LUT P0, RZ, R6, 0x1, RZ, 0xc0, !PT ;  /* 0x0000000106ff7812 */ /* 0x004fda000780c0ff */
[----:B---3--:R-:W-:Y:S01]  /*2120*/  VOTEU.ANY UP1, P0 ;  /* 0x0000000000ff7886 */ /* 0x008fe20000020100 */
[----:B------:R-:W-:-:S13]  /*2130*/  PLOP3.LUT P0, PT, PT, PT, UP1, 0x80, 0x8 ;  /* 0x000000000008781c */ /* 0x000fda0003f0f018 */
[----:B-1----:R-:W-:Y:S02]  /*2140*/  @P0 LOP3.LUT R0, R5, 0xffff, RZ, 0xc0, !PT ;  /* 0x0000ffff05000812 */ /* 0x002fe400078ec0ff */
[----:B------:R-:W-:Y:S02]  /*2150*/  @P0 MOV R2, R4 ;  /* 0x0000000400020202 */ /* 0x000fe40000000f00 */
[----:B------:R-:W-:Y:S01]  /*2160*/  @P0 R2UR UR6, R0 ;  /* 0x00000000000602ca */ /* 0x000fe200000e0000 */
[----:B------:R-:W-:Y:S01]  /*2170*/  VIADD R0, R3, 0xa0 ;  /* 0x000000a003007836 */ /* 0x000fe20000000000 */
[----:B------:R-:W-:Y:S02]  /*2180*/  @P0 SHF.R.U32.HI R4, RZ, 0x10, R5 ;  /* 0x00000010ff040819 */ /* 0x000fe40000011605 */
[----:B------:R-:W-:Y:S02]  /*2190*/  @P0 R2UR UR8, R2 ;  /* 0x00000000020802ca */ /* 0x000fe400000e0000 */
[----:B------:R-:W-:-:S02]  /*21a0*/  PRMT R0, RZ, 0x654, R0 ;  /* 0x00000654ff007816 */ /* 0x000fc40000000000 */
[----:B------:R-:W-:Y:S02]  /*21b0*/  @P0 R2UR UR4, R4 ;  /* 0x00000000040402ca */ /* 0x000fe400000e0000 */
[----:B------:R1:W-:Y:S03]  /*21c0*/  SYNCS.ARRIVE.TRANS64.RED.A1T0 RZ, [R0+URZ], RZ ;  /* 0x000000ff00ff79a7 */ /* 0x0003e600081004ff */
[----:B------:R-:W-:-:S04]  /*21d0*/  @UP1 UMOV UR37, UR6 ;  /* 0x0000000600251c82 */ /* 0x000fc80008000000 */
[----:B------:R-:W-:-:S04]  /*21e0*/  @UP1 UMOV UR38, UR8 ;  /* 0x0000000800261c82 */ /* 0x000fc80008000000 */
[----:B------:R-:W-:Y:S01]  /*21f0*/  @UP1 UMOV UR36, UR4 ;  /* 0x0000000400241c82 */ /* 0x000fe20008000000 */
[----:B------:R-:W-:Y:S05]  /*2200*/  BRA.U !UP0, `(.L_x_40) ;  /* 0x0000000108d47547 */ /* 0x000fea000b800000 */
[----:B------:R-:W2:Y:S01]  /*2210*/  LDCU.128 UR12, c[0x0][0xb10] ;  /* 0x00016200ff0c77ac */ /* 0x000ea20008000c00 */
[----:B------:R-:W3:Y:S01]  /*2220*/  LDCU UR25, c[0x0][0xb20] ;  /* 0x00016400ff1977ac */ /* 0x000ee20008000800 */
[----:B------:R-:W4:Y:S01]  /*2230*/  LDCU UR20, c[0x0][0xb0c] ;  /* 0x00016180ff1477ac */ /* 0x000f220008000800 */
[----:B------:R-:W1:Y:S01]  /*2240*/  LDCU.64 UR10, c[0x0][0xb28] ;  /* 0x00016500ff0a77ac */ /* 0x000e620008000a00 */
[----:B------:R-:W-:Y:S02]  /*2250*/  UISETP.NE.AND UP3, UPT, UR42, 0x1, UPT ;  /* 0x000000012a00788c */ /* 0x000fe4000bf65270 */
[----:B--2---:R-:W-:Y:S02]  /*2260*/  UIMAD.WIDE.U32 UR16, UR39, UR15, URZ ;  /* 0x0000000f271072a5 */ /* 0x004fe4000f8e00ff */
[----:B------:R-:W-:Y:S02]  /*2270*/  UIMAD.WIDE.U32 UR8, UR40, UR12, URZ ;  /* 0x0000000c280872a5 */ /* 0x000fe4000f8e00ff */
[----:B------:R-:W-:-:S02]  /*2280*/  UISETP.NE.AND UP0, UPT, UR14, 0x1, UPT ;  /* 0x000000010e00788c */ /* 0x000fc4000bf05270 */
[----:B------:R-:W-:Y:S01]  /*2290*/  UIMAD.WIDE.U32 UR22, UR37, UR15, URZ ;  /* 0x0000000f251672a5 */ /* 0x000fe2000f8e00ff */
[----:B------:R-:W-:Y:S02]  /*22a0*/  UMOV UR16, UR17 ;  /* 0x0000001100107c82 */ /* 0x000fe40008000000 */
[----:B------:R-:W-:Y:S01]  /*22b0*/  UMOV UR8, UR9 ;  /* 0x0000000900087c82 */ /* 0x000fe20008000000 */
[----:B---3--:R-:W-:Y:S02]  /*22c0*/  USHF.R.U32.HI UR16, URZ, UR25, UR16 ;  /* 0x00000019ff107299 */ /* 0x008fe40008011610 */
[----:B----4-:R-:W-:Y:S02]  /*22d0*/  UISETP.NE.AND UP2, UPT, UR20, 0x1, UPT ;  /* 0x000000011400788c */ /* 0x010fe4000bf45270 */
[----:B------:R-:W-:Y:S02]  /*22e0*/  USHF.R.U32.HI UR8, URZ, UR13, UR8 ;  /* 0x0000000dff087299 */ /* 0x000fe40008011608 */
[----:B------:R-:W-:-:S02]  /*22f0*/  USEL UR6, UR39, UR16, !UP0 ;  /* 0x0000001027067287 */ /* 0x000fc4000c000000 */
[----:B------:R-:W-:Y:S02]  /*2300*/  USEL UR8, UR40, UR8, !UP2 ;  /* 0x0000000828087287 */ /* 0x000fe4000d000000 */
[----:B-1----:R-:W-:Y:S01]  /*2310*/  UIMAD.WIDE.U32 UR16, UR6, UR10, URZ ;  /* 0x0000000a061072a5 */ /* 0x002fe2000f8e00ff */
[----:B------:R-:W-:Y:S01]  /*2320*/  UMOV UR4, UR23 ;  /* 0x0000001700047c82 */ /* 0x000fe20008000000 */
[----:B------:R-:W-:Y:S02]  /*2330*/  UIMAD.WIDE.U32 UR18, UR38, UR12, URZ ;  /* 0x0000000c261272a5 */ /* 0x000fe4000f8e00ff */
[----:B------:R-:W-:-:S03]  /*2340*/  UIMAD.WIDE.U32 UR22, UR8, UR10, URZ ;  /* 0x0000000a081672a5 */ /* 0x000fc6000f8e00ff */
[----:B------:R-:W-:Y:S01]  /*2350*/  UMOV UR16, UR17 ;  /* 0x0000001100107c82 */ /* 0x000fe20008000000 */
[----:B------:R-:W-:Y:S02]  /*2360*/  USHF.R.U32.HI UR4, URZ, UR25, UR4 ;  /* 0x00000019ff047299 */ /* 0x000fe40008011604 */
[----:B------:R-:W-:Y:S01]  /*2370*/  @UP3 USHF.R.U32.HI UR6, URZ, UR11, UR16 ;  /* 0x0000000bff063299 */ /* 0x000fe20008011610 */
[----:B------:R-:W-:Y:S01]  /*2380*/  UMOV UR18, UR19 ;  /* 0x0000001300127c82 */ /* 0x000fe20008000000 */
[----:B------:R-:W-:Y:S01]  /*2390*/  UMOV UR22, UR23 ;  /* 0x0000001700167c82 */ /* 0x000fe20008000000 */
[----:B------:R-:W-:Y:S02]  /*23a0*/  USHF.R.U32.HI UR13, URZ, UR13, UR18 ;  /* 0x0000000dff0d7299 */ /* 0x000fe40008011612 */
[----:B------:R-:W-:Y:S02]  /*23b0*/  USEL UR4, UR37, UR4, !UP0 ;  /* 0x0000000425047287 */ /* 0x000fe4000c000000 */
[----:B------:R-:W-:-:S02]  /*23c0*/  @UP3 USHF.R.U32.HI UR8, URZ, UR11, UR22 ;  /* 0x0000000bff083299 */ /* 0x000fc40008011616 */
[----:B------:R-:W-:Y:S02]  /*23d0*/  UIMAD UR9, UR42, UR6, URZ ;  /* 0x000000062a0972a4 */ /* 0x000fe4000f8e02ff */
[----:B------:R-:W-:Y:S02]  /*23e0*/  USEL UR6, UR38, UR13, !UP2 ;  /* 0x0000000d26067287 */ /* 0x000fe4000d000000 */
[----:B------:R-:W-:Y:S02]  /*23f0*/  UIMAD UR12, UR42, UR8, URZ ;  /* 0x000000082a0c72a4 */ /* 0x000fe4000f8e02ff */
[----:B------:R-:W-:Y:S02]  /*2400*/  UISETP.GE.AND UP0, UPT, UR4, UR9, UPT ;  /* 0x000000090400728c */ /* 0x000fe4000bf06270 */
[----:B------:R-:W-:Y:S02]  /*2410*/  UIMAD.WIDE.U32 UR16, UR4, UR10, URZ ;  /* 0x0000000a041072a5 */ /* 0x000fe4000f8e00ff */
[----:B------:R-:W-:-:S02]  /*2420*/  UISETP.GE.OR UP0, UPT, UR6, UR12, UP0 ;  /* 0x0000000c0600728c */ /* 0x000fc40008706670 */
        /* <DEDUP_REMOVED lines=19> */
.L_x_40:
[----:B------:R-:W2:Y:S02]  /*2560*/  LDCU UR4, c[0x0][0xb30] ;  /* 0x00016600ff0477ac */ /* 0x000ea40008000800 */
[----:B--2---:R-:W-:-:S09]  /*2570*/  UISETP.NE.AND UP0, UPT, UR4, 0x1, UPT ;  /* 0x000000010400788c */ /* 0x004fd2000bf05270 */
[----:B------:R-:W-:Y:S05]  /*2580*/  BRA.U UP0, `(.L_x_41) ;  /* 0x0000000100447547 */ /* 0x000fea000b800000 */
[----:B------:R-:W2:Y:S01]  /*2590*/  LDCU.128 UR12, c[0x0][0xb10] ;  /* 0x00016200ff0c77ac */ /* 0x000ea20008000c00 */
[----:B------:R-:W3:Y:S01]  /*25a0*/  LDCU UR16, c[0x0][0xb0c] ;  /* 0x00016180ff1077ac */ /* 0x000ee20008000800 */
[----:B------:R-:W4:Y:S01]  /*25b0*/  LDCU UR17, c[0x0][0xb20] ;  /* 0x00016400ff1177ac */ /* 0x000f220008000800 */
[----:B--2---:R-:W-:Y:S02]  /*25c0*/  UIMAD.WIDE.U32 UR10, UR38, UR12, URZ ;  /* 0x0000000c260a72a5 */ /* 0x004fe4000f8e00ff */
[----:B------:R-:W-:Y:S02]  /*25d0*/  UIMAD.WIDE.U32 UR8, UR37, UR15, URZ ;  /* 0x0000000f250872a5 */ /* 0x000fe4000f8e00ff */
[----:B---3--:R-:W-:Y:S02]  /*25e0*/  UISETP.NE.AND UP2, UPT, UR16, 0x1, UPT ;  /* 0x000000011000788c */ /* 0x008fe4000bf45270 */
[----:B------:R-:W-:Y:S01]  /*25f0*/  UISETP.NE.AND UP0, UPT, UR14, 0x1, UPT ;  /* 0x000000010e00788c */ /* 0x000fe2000bf05270 */
[----:B------:R-:W-:-:S02]  /*2600*/  UMOV UR6, UR11 ;  /* 0x0000000b00067c82 */ /* 0x000fc40008000000 */
[----:B------:R-:W-:Y:S01]  /*2610*/  UMOV UR4, UR9 ;  /* 0x0000000900047c82 */ /* 0x000fe20008000000 */
[----:B------:R-:W-:Y:S02]  /*2620*/  USHF.R.U32.HI UR6, URZ, UR13, UR6 ;  /* 0x0000000dff067299 */ /* 0x000fe40008011606 */
[----:B----4-:R-:W-:Y:S02]  /*2630*/  USHF.R.U32.HI UR4, URZ, UR17, UR4 ;  /* 0x00000011ff047299 */ /* 0x010fe40008011604 */
[----:B------:R-:W-:Y:S02]  /*2640*/  USEL UR6, UR38, UR6, !UP2 ;  /* 0x0000000626067287 */ /* 0x000fe4000d000000 */
[----:B------:R-:W-:-:S04]  /*2650*/  USEL UR4, UR37, UR4, !UP0 ;  /* 0x0000000425047287 */ /* 0x000fc8000c000000 */
[----:B------:R-:W-:Y:S02]  /*2660*/  UIADD3 UR8, UPT, UPT, UR6, -UR4, URZ ;  /* 0x8000000406087290 */ /* 0x000fe4000fffe0ff */
[----:B------:R-:W-:Y:S02]  /*2670*/  UIADD3 UR4, UPT, UPT, -UR6, UR4, URZ ;  /* 0x0000000406047290 */ /* 0x000fe4000fffe1ff */
[----:B------:R-:W-:Y:S02]  /*2680*/  UIMAD UR37, UR8, UR14, UR37 ;  /* 0x0000000e082572a4 */ /* 0x000fe4000f8e0225 */
[----:B------:R-:W-:-:S12]  /*2690*/  UIMAD UR38, UR4, UR16, UR38 ;  /* 0x00000010042672a4 */ /* 0x000fd8000f8e0226 */
.L_x_41:
[----:B------:R-:W-:Y:S01]  /*26a0*/  VIADD R11, R11, 0x1 ;  /* 0x000000010b0b7836 */ /* 0x000fe20000000000 */
[----:B------:R-:W-:Y:S02]  /*26b0*/  R2UR UR6, R48 ;  /* 0x00000000300672ca */ /* 0x000fe400000e0000 */
[----:B------:R-:W-:Y:S02]  /*26c0*/  R2UR UR4, R47 ;  /* 0x000000002f0472ca */ /* 0x000fe400000e0000 */
[C---:B------:R-:W-:Y:S02]  /*26d0*/  ISETP.NE.AND P0, PT, R11.reuse, 0x2, PT ;  /* 0x000000020b00780c */ /* 0x040fe40003f05270 */
[----:B------:R-:W-:Y:S02]  /*26e0*/  PLOP3.LUT P1, PT, PT, PT, PT, 0x80, 0x8 ;  /* 0x000000000008781c */ /* 0x000fe40003f2f070 */
[----:B-1----:R-:W-:Y:S02]  /*26f0*/  SEL R0, RZ, 0x1, P0 ;  /* 0x00000001ff007807 */ /* 0x002fe40000000000 */
[----:B------:R-:W-:-:S02]  /*2700*/  SEL R11, R11, RZ, P0 ;  /* 0x000000ff0b0b7207 */ /* 0x000fc40000000000 */
[----:B------:R-:W-:Y:S01]  /*2710*/  LOP3.LUT R10, R10, R0, RZ, 0x3c, !PT ;  /* 0x000000000a0a7212 */ /* 0x000fe200078e3cff */
[----:B------:R-:W-:Y:S02]  /*2720*/  UIADD3 UR16, UPT, UPT, UR38, UR6, URZ ;  /* 0x0000000626107290 */ /* 0x000fe4000fffe0ff */
[----:B------:R-:W-:Y:S01]  /*2730*/  UIADD3 UR20, UPT, UPT, UR37, UR4, URZ ;  /* 0x0000000425147290 */ /* 0x000fe2000fffe0ff */
[----:B------:R-:W-:Y:S11]  /*2740*/  BRA.U UP1, `(.L_x_42) ;  /* 0xfffffff101507547 */ /* 0x000ff6000b83ffff */
[----:B------:R-:W-:Y:S01]  /*2750*/  UIADD3 UR7, UPT, UPT, UR7, 0x20, URZ ;  /* 0x0000002007077890 */ /* 0x000fe2000fffe0ff */
[----:B------:R-:W-:-:S03]  /*2760*/  SHF.L.U32 R2, R12, 0x1f, RZ ;  /* 0x0000001f0c027819 */ /* 0x000fc600000006ff */
[----:B------:R-:W-:-:S09]  /*2770*/  ULEA UR4, UR5, UR7, 0x3 ;  /* 0x0000000705047291 */ /* 0x000fd2000f8e18ff */
[----:B------:R-:W1:Y:S02]  /*2780*/  SYNCS.PHASECHK.TRANS64.TRYWAIT P0, [UR4], R2 ;  /* 0x00000002ff0075a7 */ /* 0x000e640008001104 */
[----:B-1----:R-:W-:Y:S05]  /*2790*/  @!P0 BRA `(.L_x_43) ;  /* 0x0000005c00a88947 */ /* 0x002fea0003800000 */
.L_x_143:
[----:B------:R-:W-:-:S04]  /*27a0*/  UIADD3 UR4, UPT, UPT, UR5, 0x1, URZ ;  /* 0x0000000105047890 */ /* 0x000fc8000fffe0ff */
[----:B------:R-:W-:-:S04]  /*27b0*/  UISETP.NE.AND UP0, UPT, UR4, 0x4, UPT ;  /* 0x000000040400788c */ /* 0x000fc8000bf05270 */
[----:B------:R-:W-:Y:S02]  /*27c0*/  USEL UR6, URZ, 0x1, UP0 ;  /* 0x00000001ff067887 */ /* 0x000fe40008000000 */
[----:B------:R-:W-:-:S04]  /*27d0*/  USEL UR4, UR4, URZ, UP0 ;  /* 0x000000ff04047287 */ /* 0x000fc80008000000 */
[----:B------:R-:W-:Y:S01]  /*27e0*/  ULEA UR5, UR4, UR7, 0x3 ;  /* 0x0000000704057291 */ /* 0x000fe2000f8e18ff */
[----:B-1----:R-:W-:-:S04]  /*27f0*/  LOP3.LUT R2, R12, UR6, RZ, 0x3c, !PT ;  /* 0x000000060c027c12 */ /* 0x002fc8000f8e3cff */
[----:B------:R-:W-:-:S04]  /*2800*/  SHF.L.U32 R3, R2, 0x1f, RZ ;  /* 0x0000001f02037819 */ /* 0x000fc800000006ff */
[----:B------:R-:W1:Y:S02]  /*2810*/  SYNCS.PHASECHK.TRANS64.TRYWAIT P0, [UR5], R3 ;  /* 0x00000003ff0075a7 */ /* 0x000e640008001105 */
[----:B-1----:R-:W-:Y:S05]  /*2820*/  @!P0 BRA `(.L_x_44) ;  /* 0x0000005c009c8947 */ /* 0x002fea0003800000 */
.L_x_145:
[----:B------:R-:W-:-:S04]  /*2830*/  UIADD3 UR4, UPT, UPT, UR4, 0x1, URZ ;  /* 0x0000000104047890 */ /* 0x000fc8000fffe0ff */
[----:B------:R-:W-:-:S04]  /*2840*/  UISETP.NE.AND UP0, UPT, UR4, 0x4, UPT ;  /* 0x000000040400788c */ /* 0x000fc8000bf05270 */
[----:B------:R-:W-:Y:S02]  /*2850*/  USEL UR6, URZ, 0x1, UP0 ;  /* 0x00000001ff067887 */ /* 0x000fe40008000000 */
[----:B------:R-:W-:-:S04]  /*2860*/  USEL UR4, UR4, URZ, UP0 ;  /* 0x000000ff04047287 */ /* 0x000fc80008000000 */
[----:B------:R-:W-:Y:S01]  /*2870*/  ULEA UR5, UR4, UR7, 0x3 ;  /* 0x0000000704057291 */ /* 0x000fe2000f8e18ff */
[----:B------:R-:W-:-:S04]  /*2880*/  LOP3.LUT R2, R2, UR6, RZ, 0x3c, !PT ;  /* 0x0000000602027c12 */ /* 0x000fc8000f8e3cff */
[----:B-1----:R-:W-:-:S04]  /*2890*/  SHF.L.U32 R3, R2, 0x1f, RZ ;  /* 0x0000001f02037819 */ /* 0x002fc800000006ff */
[----:B------:R-:W1:Y:S02]  /*28a0*/  SYNCS.PHASECHK.TRANS64.TRYWAIT P0, [UR5], R3 ;  /* 0x00000003ff0075a7 */ /* 0x000e640008001105 */
[----:B-1----:R-:W-:Y:S05]  /*28b0*/  @!P0 BRA `(.L_x_45) ;  /* 0x0000005c00908947 */ /* 0x002fea0003800000 */
.L_x_147:
[----:B------:R-:W-:-:S04]  /*28c0*/  UIADD3 UR4, UPT, UPT, UR4, 0x1, URZ ;  /* 0x0000000104047890 */ /* 0x000fc8000fffe0ff */
[----:B------:R-:W-:-:S04]  /*28d0*/  UISETP.NE.AND UP0, UPT, UR4, 0x4, UPT ;  /* 0x000000040400788c */ /* 0x000fc8000bf05270 */
[----:B------:R-:W-:Y:S02]  /*28e0*/  USEL UR5, URZ, 0x1, UP0 ;  /* 0x00000001ff057887 */ /* 0x000fe40008000000 */
[----:B------:R-:W-:-:S04]  /*28f0*/  USEL UR4, UR4, URZ, UP0 ;  /* 0x000000ff04047287 */ /* 0x000fc80008000000 */
[----:B------:R-:W-:Y:S01]  /*2900*/  ULEA UR4, UR4, UR7, 0x3 ;  /* 0x0000000704047291 */ /* 0x000fe2000f8e18ff */
[----:B------:R-:W-:-:S04]  /*2910*/  LOP3.LUT R2, R2, UR5, RZ, 0x3c, !PT ;  /* 0x0000000502027c12 */ /* 0x000fc8000f8e3cff */
[----:B------:R-:W-:Y:S01]  /*2920*/  SHF.L.U32 R2, R2, 0x1f, RZ ;  /* 0x0000001f02027819 */ /* 0x000fe200000006ff */
[----:B-1----:R-:W-:-:S07]  /*2930*/  IMAD.U32 R0, RZ, RZ, UR4 ;  /* 0x00000004ff007e24 */ /* 0x002fce000f8e00ff */
.L_x_46:
[----:B-1----:R1:W2:Y:S02]  /*2940*/  SYNCS.PHASECHK.TRANS64.TRYWAIT P0, [R0+URZ], R2 ;  /* 0x00000002000075a7 */ /* 0x0022a400080011ff */
[----:B--2---:R-:W-:Y:S05]  /*2950*/  @!P0 NANOSLEEP.SYNCS 0x989680 ;  /* 0x009896800000895d */ /* 0x004fea0003900000 */
[----:B------:R-:W2:Y:S02]  /*2960*/  @!P0 SYNCS.PHASECHK.TRANS64 P0, [R0+URZ], R2 ;  /* 0x00000002000085a7 */ /* 0x000ea400080010ff */
[----:B--2---:R-:W-:Y:S05]  /*2970*/  @P0 EXIT ;  /* 0x000000000000094d */ /* 0x004fea0003800000 */
[----:B------:R-:W-:Y:S05]  /*2980*/  BRA `(.L_x_46) ;  /* 0xfffffffc00ec7947 */ /* 0x000fea000383ffff */
.L_x_22:
[----:B------:R-:W1:Y:S02]  /*2990*/  S2UR UR4, SR_CgaCtaId ;  /* 0x00000000000479c3 */ /* 0x000e640000008800 */
[----:B-1----:R-:W-:-:S04]  /*29a0*/  UISETP.NE.AND UP0, UPT, UR4, URZ, UPT ;  /* 0x000000ff0400728c */ /* 0x002fc8000bf05270 */
[----:B------:R-:W-:-:S09]  /*29b0*/  UISETP.NE.OR UP0, UPT, UR17, 0x1, UP0 ;  /* 0x000000011100788c */ /* 0x000fd20008705670 */
[----:B------:R-:W-:Y:S05]  /*29c0*/  BRA.U UP0, `(.L_x_47) ;  /* 0x00000005004c7547 */ /* 0x000fea000b800000 */
[----:B------:R-:W1:Y:S01]  /*29d0*/  S2UR UR5, SR_CgaCtaId ;  /* 0x00000000000579c3 */ /* 0x000e620000008800 */
[----:B------:R-:W-:Y:S01]  /*29e0*/  UMOV UR4, 0x400 ;  /* 0x0000040000047882 */ /* 0x000fe20000000000 */
[----:B------:R-:W-:Y:S01]  /*29f0*/  ISETP.GE.U32.AND P2, PT, R0, 0x2, PT ;  /* 0x000000020000780c */ /* 0x000fe20003f46070 */
[----:B------:R-:W-:Y:S01]  /*2a00*/  IMAD.MOV.U32 R12, RZ, RZ, 0x1 ;  /* 0x00000001ff0c7424 */ /* 0x000fe200078e00ff */
[----:B------:R-:W-:Y:S02]  /*2a10*/  CS2R R10, SRZ ;  /* 0x00000000000a7805 */ /* 0x000fe4000001ff00 */
[----:B------:R-:W-:Y:S01]  /*2a20*/  CS2R R8, SRZ ;  /* 0x0000000000087805 */ /* 0x000fe2000001ff00 */
[----:B-1----:R-:W-:-:S03]  /*2a30*/  ULEA UR6, UR5, UR4, 0x18 ;  /* 0x0000000405067291 */ /* 0x002fc6000f8ec0ff */
[----:B------:R-:W-:-:S09]  /*2a40*/  UMOV UR5, URZ ;  /* 0x000000ff00057c82 */ /* 0x000fd20008000000 */
.L_x_51:
[----:B------:R-:W-:Y:S02]  /*2a50*/  LEA R2, R8, UR6, 0x3 ;  /* 0x0000000608027c11 */ /* 0x000fe4000f8e18ff */
[----:B------:R-:W-:-:S03]  /*2a60*/  SHF.L.U32 R4, R9, 0x1f, RZ ;  /* 0x0000001f09047819 */ /* 0x000fc600000006ff */
[----:B------:R-:W-:Y:S01]  /*2a70*/  VIADD R5, R2, 0x100 ;  /* 0x0000010002057836 */ /* 0x000fe20000000000 */
[----:B------:R-:W1:Y:S02]  /*2a80*/  SYNCS.PHASECHK.TRANS64.TRYWAIT P0, [R2+URZ+0xf0], R4 ;  /* 0x0000f004020075a7 */ /* 0x000e6400080011ff */
[----:B-1----:R-:W-:Y:S05]  /*2a90*/  @!P0 BRA `(.L_x_48) ;  /* 0x0000005c00308947 */ /* 0x002fea0003800000 */
.L_x_148:
[----:B------:R-:W-:Y:S01]  /*2aa0*/  ULEA UR4, UR5, UR6, 0x3 ;  /* 0x0000000605047291 */ /* 0x000fe2000f8e18ff */
[----:B-1----:R-:W-:Y:S01]  /*2ab0*/  PRMT R2, RZ, 0x654, R5 ;  /* 0x00000654ff027816 */ /* 0x002fe20000000005 */
[----:B------:R-:W-:Y:S01]  /*2ac0*/  @!P2 IMAD.MOV.U32 R4, RZ, RZ, 0x10 ;  /* 0x00000010ff04a424 */ /* 0x000fe200078e00ff */
[----:B------:R-:W-:Y:S01]  /*2ad0*/  SHF.L.U32 R5, R12, 0x1f, RZ ;  /* 0x0000001f0c057819 */ /* 0x000fe200000006ff */
[----:B------:R-:W-:Y:S01]  /*2ae0*/  UIADD3 UR7, UPT, UPT, UR4, 0x90, URZ ;  /* 0x0000009004077890 */ /* 0x000fe2000fffe0ff */
[----:B------:R1:W-:Y:S05]  /*2af0*/  SYNCS.ARRIVE.TRANS64.RED.A1T0 RZ, [R2+URZ], RZ ;  /* 0x000000ff02ff79a7 */ /* 0x0003ea00081004ff */
[----:B------:R-:W-:Y:S01]  /*2b00*/  IMAD.U32 R6, RZ, RZ, UR7 ;  /* 0x00000007ff067e24 */ /* 0x000fe2000f8e00ff */
[----:B------:R-:W2:Y:S04]  /*2b10*/  SYNCS.PHASECHK.TRANS64.TRYWAIT P0, [UR4+0xa0], R5 ;  /* 0x0000a005ff0075a7 */ /* 0x000ea80008001104 */
[----:B------:R-:W-:Y:S01]  /*2b20*/  PRMT R6, R0, 0x654, R6 ;  /* 0x0000065400067816 */ /* 0x000fe20000000006 */
[----:B-12---:R-:W-:Y:S06]  /*2b30*/  @!P0 BRA `(.L_x_49) ;  /* 0x0000005c001c8947 */ /* 0x006fec0003800000 */
.L_x_150:
[----:B------:R-:W-:Y:S01]  /*2b40*/  ULEA UR8, UR5, UR6, 0x4 ;  /* 0x0000000605087291 */ /* 0x000fe2000f8e20ff */
[----:B------:R-:W-:Y:S01]  /*2b50*/  SEL R3, R6, R3, !P2 ;  /* 0x0000000306037207 */ /* 0x000fe20005000000 */
[----:B------:R-:W-:Y:S01]  /*2b60*/  UIADD3 UR9, UPT, UPT, UR4, 0x90, URZ ;  /* 0x0000009004097890 */ /* 0x000fe2000fffe0ff */
[----:B-1----:R-:W-:Y:S01]  /*2b70*/  LEA R2, R11, UR6, 0x3 ;  /* 0x000000060b027c11 */ /* 0x002fe2000f8e18ff */
[----:B------:R-:W-:Y:S01]  /*2b80*/  UIADD3 UR8, UPT, UPT, UR8, 0x120, URZ ;  /* 0x0000012008087890 */ /* 0x000fe2000fffe0ff */
[----:B------:R1:W-:Y:S01]  /*2b90*/  @!P2 SYNCS.ARRIVE.TRANS64.RED RZ, [R3+URZ], R4 ;  /* 0x0000000403ffa9a7 */ /* 0x0003e200080004ff */
[----:B------:R-:W-:Y:S01]  /*2ba0*/  UIADD3 UR4, UPT, UPT, UR5, 0x1, URZ ;  /* 0x0000000105047890 */ /* 0x000fe2000fffe0ff */
[----:B------:R-:W-:-:S03]  /*2bb0*/  VIADD R8, R8, 0x1 ;  /* 0x0000000108087836 */ /* 0x000fc60000000000 */
[----:B------:R-:W-:Y:S02]  /*2bc0*/  UISETP.NE.AND UP0, UPT, UR4, 0x2, UPT ;  /* 0x000000020400788c */ /* 0x000fe4000bf05270 */
[----:B------:R-:W-:Y:S01]  /*2bd0*/  ISETP.NE.AND P0, PT, R8, 0x2, PT ;  /* 0x000000020800780c */ /* 0x000fe20003f05270 */
[----:B------:R-:W-:Y:S06]  /*2be0*/  UGETNEXTWORKID.BROADCAST [UR8], [UR9] ;  /* 0x00000000080073ca */ /* 0x000fec0008000100 */
[----:B------:R-:W-:Y:S02]  /*2bf0*/  USEL UR7, URZ, 0x1, UP0 ;  /* 0x00000001ff077887 */ /* 0x000fe40008000000 */
[----:B------:R-:W-:-:S04]  /*2c00*/  USEL UR5, UR4, URZ, UP0 ;  /* 0x000000ff04057287 */ /* 0x000fc80008000000 */
[----:B------:R-:W-:Y:S02]  /*2c10*/  LOP3.LUT R12, R12, UR7, RZ, 0x3c, !PT ;  /* 0x000000070c0c7c12 */ /* 0x000fe4000f8e3cff */
[----:B-1----:R-:W-:-:S04]  /*2c20*/  SHF.L.U32 R4, R10, 0x1f, RZ ;  /* 0x0000001f0a047819 */ /* 0x002fc800000006ff */
[----:B------:R-:W1:Y:S02]  /*2c30*/  SYNCS.PHASECHK.TRANS64.TRYWAIT P1, [R2+URZ+0x90], R4 ;  /* 0x00009004020075a7 */ /* 0x000e6400080211ff */
[----:B-1----:R-:W-:Y:S05]  /*2c40*/  @!P1 BRA `(.L_x_50) ;  /* 0x0000005800f09947 */ /* 0x002fea0003800000 */
.L_x_151:
[C---:B-1----:R-:W-:Y:S01]  /*2c50*/  LEA R4, R11.reuse, UR6, 0x4 ;  /* 0x000000060b047c11 */ /* 0x042fe2000f8e20ff */
[----:B------:R-:W-:Y:S01]  /*2c60*/  VIADD R2, R2, 0xa0 ;  /* 0x000000a002027836 */ /* 0x000fe20000000000 */
[----:B------:R-:W-:Y:S01]  /*2c70*/  SEL R8, R8, RZ, P0 ;  /* 0x000000ff08087207 */ /* 0x000fe20000000000 */
[----:B------:R-:W-:-:S03]  /*2c80*/  VIADD R11, R11, 0x1 ;  /* 0x000000010b0b7836 */ /* 0x000fc60000000000 */
[----:B------:R-:W1:Y:S01]  /*2c90*/  LDS.128 R4, [R4+0x120] ;  /* 0x0001200004047984 */ /* 0x000e620000000c00 */
[----:B------:R-:W-:Y:S02]  /*2ca0*/  PRMT R2, RZ, 0x654, R2 ;  /* 0x00000654ff027816 */ /* 0x000fe40000000002 */
[C---:B------:R-:W-:Y:S01]  /*2cb0*/  ISETP.NE.AND P1, PT, R11.reuse, 0x2, PT ;  /* 0x000000020b00780c */ /* 0x040fe20003f25270 */
[----:B------:R-:W-:Y:S01]  /*2cc0*/  @!PT LDS RZ, [RZ] ;  /* 0x00000000fffff984 */ /* 0x000fe20000000800 */
[----:B------:R-:W-:Y:S01]  /*2cd0*/  @!PT LDS RZ, [RZ] ;  /* 0x00000000fffff984 */ /* 0x000fe20000000800 */
[----:B------:R-:W-:Y:S01]  /*2ce0*/  @!PT LDS RZ, [RZ] ;  /* 0x00000000fffff984 */ /* 0x000fe20000000800 */
[----:B------:R-:W-:Y:S01]  /*2cf0*/  @!PT LDS RZ, [RZ] ;  /* 0x00000000fffff984 */ /* 0x000fe20000000800 */
[----:B------:R2:W-:Y:S06]  /*2d00*/  MEMBAR.ALL.CTA ;  /* 0x0000000000007992 */ /* 0x0005ec0000008000 */
[----:B--2---:R-:W2:Y:S01]  /*2d10*/  FENCE.VIEW.ASYNC.S ;  /* 0x00000000000073c6 */ /* 0x004ea20000000000 */
[----:B------:R-:W-:Y:S01]  /*2d20*/  SEL R11, R11, RZ, P1 ;  /* 0x000000ff0b0b7207 */ /* 0x000fe20000800000 */
[----:B--2---:R2:W-:Y:S01]  /*2d30*/  SYNCS.ARRIVE.TRANS64.RED.A1T0 RZ, [R2+URZ], RZ ;  /* 0x000000ff02ff79a7 */ /* 0x0045e200081004ff */
[----:B-1----:R-:W-:-:S02]  /*2d40*/  LOP3.LUT P3, RZ, R6, 0x1, RZ, 0xc0, !PT ;  /* 0x0000000106ff7812 */ /* 0x002fc4000786c0ff */
[----:B------:R-:W-:-:S04]  /*2d50*/  SEL R4, RZ, 0x1, P1 ;  /* 0x00000001ff047807 */ /* 0x000fc80000800000 */
[----:B------:R-:W-:Y:S02]  /*2d60*/  LOP3.LUT R10, R10, R4, RZ, 0x3c, !PT ;  /* 0x000000040a0a7212 */ /* 0x000fe400078e3cff */
[----:B--2---:R-:W-:-:S04]  /*2d70*/  SEL R2, RZ, 0x1, P0 ;  /* 0x00000001ff027807 */ /* 0x004fc80000000000 */
[----:B------:R-:W-:Y:S01]  /*2d80*/  LOP3.LUT R9, R9, R2, RZ, 0x3c, !PT ;  /* 0x0000000209097212 */ /* 0x000fe200078e3cff */
[----:B------:R-:W-:Y:S06]  /*2d90*/  @P3 BRA `(.L_x_51) ;  /* 0xfffffffc002c3947 */ /* 0x000fec000383ffff */
[----:B------:R-:W-:Y:S01]  /*2da0*/  ULEA UR4, UR5, UR6, 0x3 ;  /* 0x0000000605047291 */ /* 0x000fe2000f8e18ff */
[----:B------:R-:W-:-:S08]  /*2db0*/  SHF.L.U32 R2, R12, 0x1f, RZ ;  /* 0x0000001f0c027819 */ /* 0x000fd000000006ff */
[----:B------:R-:W1:Y:S02]  /*2dc0*/  SYNCS.PHASECHK.TRANS64 P0, [UR4+0xa0], R2 ;  /* 0x0000a002ff0075a7 */ /* 0x000e640008001004 */
[----:B-1----:R-:W-:Y:S05]  /*2dd0*/  @P0 BRA `(.L_x_52) ;  /* 0x0000000000080947 */ /* 0x002fea0003800000 */
[----:B------:R-:W1:Y:S02]  /*2de0*/  SYNCS.PHASECHK.TRANS64.TRYWAIT P0, [UR4+0xa0], R2 ;  /* 0x0000a002ff0075a7 */ /* 0x000e640008001104 */
[----:B-1----:R-:W-:Y:S05]  /*2df0*/  @!P0 BRA `(.L_x_53) ;  /* 0x0000005800988947 */ /* 0x002fea0003800000 */
.L_x_52:
[----:B------:R-:W-:-:S04]  /*2e00*/  UIADD3 UR7, UPT, UPT, UR5, 0x1, URZ ;  /* 0x0000000105077890 */ /* 0x000fc8000fffe0ff */
[----:B------:R-:W-:-:S04]  /*2e10*/  UISETP.NE.AND UP0, UPT, UR7, 0x2, UPT ;  /* 0x000000020700788c */ /* 0x000fc8000bf05270 */
[----:B------:R-:W-:Y:S02]  /*2e20*/  USEL UR8, URZ, 0x1, UP0 ;  /* 0x00000001ff087887 */ /* 0x000fe40008000000 */
[----:B------:R-:W-:-:S04]  /*2e30*/  USEL UR7, UR7, URZ, UP0 ;  /* 0x000000ff07077287 */ /* 0x000fc80008000000 */
[----:B------:R-:W-:Y:S01]  /*2e40*/  ULEA UR7, UR7, UR6, 0x3 ;  /* 0x0000000607077291 */ /* 0x000fe2000f8e18ff */
[----:B-1----:R-:W-:-:S04]  /*2e50*/  LOP3.LUT R2, R12, UR8, RZ, 0x3c, !PT ;  /* 0x000000080c027c12 */ /* 0x002fc8000f8e3cff */
[----:B------:R-:W-:-:S04]  /*2e60*/  SHF.L.U32 R0, R2, 0x1f, RZ ;  /* 0x0000001f02007819 */ /* 0x000fc800000006ff */
[----:B------:R-:W1:Y:S02]  /*2e70*/  SYNCS.PHASECHK.TRANS64 P0, [UR7+0xa0], R0 ;  /* 0x0000a000ff0075a7 */ /* 0x000e640008001007 */
[----:B-1----:R-:W-:Y:S05]  /*2e80*/  @P0 EXIT ;  /* 0x000000000000094d */ /* 0x002fea0003800000 */
[----:B------:R-:W-:Y:S02]  /*2e90*/  SHF.L.U32 R2, R2, 0x1f, RZ ;  /* 0x0000001f02027819 */ /* 0x000fe400000006ff */
[----:B------:R-:W-:-:S07]  /*2ea0*/  MOV R0, UR7 ;  /* 0x0000000700007c02 */ /* 0x000fce0008000f00 */
.L_x_54:
[----:B-1----:R1:W2:Y:S02]  /*2eb0*/  SYNCS.PHASECHK.TRANS64.TRYWAIT P0, [R0+URZ+0xa0], R2 ;  /* 0x0000a002000075a7 */ /* 0x0022a400080011ff */
[----:B--2---:R-:W-:Y:S05]  /*2ec0*/  @!P0 NANOSLEEP.SYNCS 0x989680 ;  /* 0x009896800000895d */ /* 0x004fea0003900000 */
[----:B------:R-:W2:Y:S02]  /*2ed0*/  @!P0 SYNCS.PHASECHK.TRANS64 P0, [R0+URZ+0xa0], R2 ;  /* 0x0000a002000085a7 */ /* 0x000ea400080010ff */
[----:B--2---:R-:W-:Y:S05]  /*2ee0*/  @P0 EXIT ;  /* 0x000000000000094d */ /* 0x004fea0003800000 */
[----:B------:R-:W-:Y:S05]  /*2ef0*/  BRA `(.L_x_54) ;  /* 0xfffffffc00ec7947 */ /* 0x000fea000383ffff */
.L_x_47:
[----:B------:R-:W-:Y:S05]  /*2f00*/  BRA.U UP4, `(.L_x_55) ;  /* 0x0000000d04a07547 */ /* 0x000fea000b800000 */
[----:B------:R-:W1:Y:S01]  /*2f10*/  S2UR UR7, SR_CgaCtaId ;  /* 0x00000000000779c3 */ /* 0x000e620000008800 */
[----:B------:R-:W-:Y:S01]  /*2f20*/  UMOV UR4, 0x40 ;  /* 0x0000004000047882 */ /* 0x000fe20000000000 */
[----:B------:R-:W-:Y:S01]  /*2f30*/  NOP ;  /* 0x0000000000007918 */ /* 0x000fe20000000000 */
[----:B------:R-:W-:Y:S01]  /*2f40*/  UMOV UR6, 0x400 ;  /* 0x0000040000067882 */ /* 0x000fe20000000000 */
[----:B-1----:R-:W-:Y:S02]  /*2f50*/  ULEA UR5, UR7, UR4, 0x18 ;  /* 0x0000000407057291 */ /* 0x002fe4000f8ec0ff */
[----:B------:R-:W-:-:S07]  /*2f60*/  ULEA UR6, UR7, UR6, 0x18 ;  /* 0x0000000607067291 */ /* 0x000fce000f8ec0ff */
[----:B------:R-:W1:Y:S02]  /*2f70*/  LDS.U8 R0, [UR5+0x1c] ;  /* 0x00001c05ff007984 */ /* 0x000e640008000000 */
[----:B-1----:R-:W-:-:S13]  /*2f80*/  ISETP.NE.AND P0, PT, R0, RZ, PT ;  /* 0x000000ff0000720c */ /* 0x002fda0003f05270 */
[----:B------:R-:W-:Y:S05]  /*2f90*/  @P0 BRA `(.L_x_56) ;  /* 0x0000000000580947 */ /* 0x000fea0003800000 */
[----:B------:R-:W-:-:S13]  /*2fa0*/  ELECT P0, URZ, PT ;  /* 0x0000000000ff782f */ /* 0x000fda0003800000 */
[----:B------:R-:W-:Y:S05]  /*2fb0*/  @!P0 BRA `(.L_x_57) ;  /* 0x0000000000608947 */ /* 0x000fea0003800000 */
[----:B------:R-:W-:Y:S01]  /*2fc0*/  UMOV UR4, 0x10 ;  /* 0x0000001000047882 */ /* 0x000fe20000000000 */
[----:B------:R-:W-:Y:S01]  /*2fd0*/  HFMA2 R0, -RZ, RZ, 0, 5.9604644775390625e-08 ;  /* 0x00000001ff007431 */ /* 0x000fe200000001ff */
[----:B------:R-:W-:-:S03]  /*2fe0*/  MOV R3, 0xffff ;  /* 0x0000ffff00037802 */ /* 0x000fc60000000f00 */
[----:B------:R-:W-:Y:S04]  /*2ff0*/  DEPBAR.LE SB1, 0x36 ;  /* 0x00009d800000791a */ /* 0x000fe80000000000 */
[----:B------:R-:W1:Y:S02]  /*3000*/  UTCATOMSWS.FIND_AND_SET.ALIGN UP0, UR4, UR4 ;  /* 0x00000004000475e3 */ /* 0x000e640008000800 */
[----:B-1----:R-:W-:Y:S01]  /*3010*/  MOV R4, UR4 ;  /* 0x0000000400047c02 */ /* 0x002fe20008000f00 */
[----:B------:R-:W-:Y:S06]  /*3020*/  BRA.U UP0, `(.L_x_58) ;  /* 0x0000000100187547 */ /* 0x000fec000b800000 */
.L_x_59:
[----:B------:R-:W-:Y:S05]  /*3030*/  NANOSLEEP 0x64 ;  /* 0x000000640000795d */ /* 0x000fea0003800000 */
[----:B------:R-:W-:-:S05]  /*3040*/  UMOV UR4, 0x10 ;  /* 0x0000001000047882 */ /* 0x000fca0000000000 */
[----:B------:R-:W-:Y:S04]  /*3050*/  DEPBAR.LE SB1, 0x36 ;  /* 0x00009d800000791a */ /* 0x000fe80000000000 */
[----:B------:R-:W1:Y:S02]  /*3060*/  UTCATOMSWS.FIND_AND_SET.ALIGN UP0, UR4, UR4 ;  /* 0x00000004000475e3 */ /* 0x000e640008000800 */
[----:B-1----:R-:W-:Y:S01]  /*3070*/  MOV R4, UR4 ;  /* 0x0000000400047c02 */ /* 0x002fe20008000f00 */
[----:B------:R-:W-:Y:S05]  /*3080*/  BRA.U !UP0, `(.L_x_59) ;  /* 0xfffffffd08e87547 */ /* 0x000fea000b83ffff */
.L_x_58:
[-C--:B------:R-:W-:Y:S02]  /*3090*/  SHF.L.U32 R3, R3, R4.reuse, RZ ;  /* 0x0000000403037219 */ /* 0x080fe400000006ff */
[----:B------:R-:W-:Y:S01]  /*30a0*/  SHF.L.U32 R0, R0, R4, RZ ;  /* 0x0000000400007219 */ /* 0x000fe200000006ff */
[----:B------:R-:W-:Y:S02]  /*30b0*/  IMAD.SHL.U32 R4, R4, 0x20, RZ ;  /* 0x0000002004047824 */ /* 0x000fe400078e00ff */
[----:B------:R1:W-:Y:S04]  /*30c0*/  ATOMS.OR RZ, [UR5+0x14], R3 ;  /* 0x00001403ffff798c */ /* 0x0003e8000b000005 */
[----:B------:R1:W-:Y:S04]  /*30d0*/  ATOMS.OR RZ, [UR5+0x18], R0 ;  /* 0x00001800ffff798c */ /* 0x0003e8000b000005 */
[----:B------:R1:W-:Y:S01]  /*30e0*/  STS [UR6+0x140], R4 ;  /* 0x00014004ff007988 */ /* 0x0003e20008000806 */
[----:B------:R-:W-:Y:S05]  /*30f0*/  BRA `(.L_x_57) ;  /* 0x0000000000107947 */ /* 0x000fea0003800000 */
.L_x_56:
[----:B------:R-:W-:Y:S02]  /*3100*/  MOV R0, 0xffffffff ;  /* 0xffffffff00007802 */ /* 0x000fe40000000f00 */
[----:B------:R-:W-:-:S03]  /*3110*/  MOV R4, 0x3140 ;  /* 0x0000314000047802 */ /* 0x000fc60000000f00 */
[----:B------:R1:W-:Y:S04]  /*3120*/  STS [UR6+0x140], R0 ;  /* 0x00014000ff007988 */ /* 0x0003e80008000806 */
[----:B-1---5:R-:W-:Y:S05]  /*3130*/  CALL.REL.NOINC `($__internal_1_$__cuda_sm10x_tcgen05_guardrail_trap_phase_invalid_during_alloc) ;  /* 0x0000005c00e07944 */ /* 0x022fea0003c00000 */
.L_x_57:
[----:B------:R-:W-:Y:S05]  /*3140*/  WARPSYNC.ALL ;  /* 0x0000000000007948 */ /* 0x000fea0003800000 */
[----:B------:R-:W2:Y:S01]  /*3150*/  S2UR UR4, SR_CgaCtaId ;  /* 0x00000000000479c3 */ /* 0x000ea20000008800 */
[----:B------:R-:W-:Y:S01]  /*3160*/  UMOV UR17, 0x400 ;  /* 0x0000040000117882 */ /* 0x000fe20000000000 */
[----:B------:R-:W-:-:S06]  /*3170*/  NOP ;  /* 0x0000000000007918 */ /* 0x000fcc0000000000 */
[----:B------:R-:W-:Y:S06]  /*3180*/  BAR.ARV 0x6, 0xa0 ;  /* 0x0182800000007b1d */ /* 0x000fec0000002000 */
[----:B------:R-:W3:Y:S01]  /*3190*/  LDCU UR5, c[0x0][0x38c] ;  /* 0x00007180ff0577ac */ /* 0x000ee20008000800 */
[----:B------:R-:W-:Y:S01]  /*31a0*/  LOP3.LUT R2, R2, 0xffff, RZ, 0xc0, !PT ;  /* 0x0000ffff02027812 */ /* 0x000fe200078ec0ff */
[----:B------:R-:W-:Y:S01]  /*31b0*/  IMAD.MOV.U32 R11, RZ, RZ, 0x1 ;  /* 0x00000001ff0b7424 */ /* 0x000fe200078e00ff */
[----:B------:R-:W-:Y:S01]  /*31c0*/  CS2R R8, SRZ ;  /* 0x0000000000087805 */ /* 0x000fe2000001ff00 */
[----:B------:R-:W4:Y:S01]  /*31d0*/  LDCU UR8, c[0x0][0x38c] ;  /* 0x00007180ff0877ac */ /* 0x000f220008000800 */
[----:B------:R-:W-:Y:S01]  /*31e0*/  R2UR UR19, R2 ;  /* 0x00000000021372ca */ /* 0x000fe200000e0000 */
[----:B------:R-:W-:Y:S01]  /*31f0*/  IMAD.MOV.U32 R10, RZ, RZ, RZ ;  /* 0x000000ffff0a7224 */ /* 0x000fe200078e00ff */
[----:B------:R-:W-:Y:S01]  /*3200*/  UMOV UR22, URZ ;  /* 0x000000ff00167c82 */ /* 0x000fe20008000000 */
[----:B------:R-:W-:Y:S01]  /*3210*/  UMOV UR14, URZ ;  /* 0x000000ff000e7c82 */ /* 0x000fe20008000000 */
[----:B--2---:R-:W-:Y:S01]  /*3220*/  ULEA UR17, UR4, UR17, 0x18 ;  /* 0x0000001104117291 */ /* 0x004fe2000f8ec0ff */
[----:B------:R-:W-:Y:S01]  /*3230*/  UMOV UR26, 0x0 ;  /* 0x00000000001a7882 */ /* 0x000fe20000000000 */
[----:B------:R-:W-:-:S02]  /*3240*/  UMOV UR27, 0x4200490 ;  /* 0x04200490001b7882 */ /* 0x000fc40000000000 */
[----:B------:R-:W-:Y:S02]  /*3250*/  UIADD3 UR6, UPT, UPT, UR17, 0x4400, URZ ;  /* 0x0000440011067890 */ /* 0x000fe4000fffe0ff */
[----:B------:R-:W-:Y:S02]  /*3260*/  UIADD3 UR7, UPT, UPT, UR17, 0x8400, URZ ;  /* 0x0000840011077890 */ /* 0x000fe4000fffe0ff */
[----:B---3--:R-:W-:Y:S01]  /*3270*/  UIADD3 UR5, UPT, UPT, UR5, 0x1f, URZ ;  /* 0x0000001f05057890 */ /* 0x008fe2000fffe0ff */
[----:B-1----:R-:W1:Y:S01]  /*3280*/  LDS R0, [UR17+0x140] ;  /* 0x00014011ff007984 */ /* 0x002e620008000800 */
[----:B------:R-:W-:Y:S02]  /*3290*/  USHF.R.U32.HI UR6, URZ, 0x4, UR6 ;  /* 0x00000004ff067899 */ /* 0x000fe40008011606 */
[----:B------:R-:W-:Y:S02]  /*32a0*/  USHF.R.S32.HI UR4, URZ, 0x1f, UR5 ;  /* 0x0000001fff047899 */ /* 0x000fe40008011405 */
[----:B------:R-:W-:-:S02]  /*32b0*/  ULOP3.LUT UR6, UR6, 0x3fff, URZ, 0xc0, !UPT ;  /* 0x00003fff06067892 */ /* 0x000fc4000f8ec0ff */
[----:B------:R-:W-:Y:S02]  /*32c0*/  ULEA.HI UR4, UR4, UR5, URZ, 0x5 ;  /* 0x0000000504047291 */ /* 0x000fe4000f8f28ff */
[----:B------:R-:W-:Y:S02]  /*32d0*/  USHF.R.U32.HI UR5, URZ, 0x4, UR7 ;  /* 0x00000004ff057899 */ /* 0x000fe40008011607 */
[----:B------:R-:W-:Y:S02]  /*32e0*/  USHF.R.S32.HI UR28, URZ, 0x5, UR4 ;  /* 0x00000005ff1c7899 */ /* 0x000fe40008011404 */
[----:B------:R-:W-:Y:S02]  /*32f0*/  ULOP3.LUT UR5, UR5, 0x3fff, URZ, 0xc0, !UPT ;  /* 0x00003fff05057892 */ /* 0x000fe4000f8ec0ff */
[----:B------:R-:W-:Y:S02]  /*3300*/  UISETP.LT.AND UP0, UPT, UR28, 0x1, UPT ;  /* 0x000000011c00788c */ /* 0x000fe4000bf01270 */
[----:B------:R-:W-:-:S02]  /*3310*/  ULOP3.LUT UR20, UR6, 0x10000, URZ, 0xfc, !UPT ;  /* 0x0001000006147892 */ /* 0x000fc4000f8efcff */
[----:B------:R-:W-:Y:S02]  /*3320*/  USEL UR29, UR28, 0x1, !UP0 ;  /* 0x000000011c1d7887 */ /* 0x000fe4000c000000 */
[----:B------:R-:W-:Y:S02]  /*3330*/  ULOP3.LUT UR21, UR5, 0x10000, URZ, 0xfc, !UPT ;  /* 0x0001000005157892 */ /* 0x000fe4000f8efcff */
[----:B------:R-:W-:Y:S02]  /*3340*/  UIADD3 UR29, UPT, UPT, -UR29, URZ, URZ ;  /* 0x000000ff1d1d7290 */ /* 0x000fe4000fffe1ff */
[----:B----4-:R-:W-:Y:S01]  /*3350*/  UISETP.GE.AND UP4, UPT, UR8, 0x1, UPT ;  /* 0x000000010800788c */ /* 0x010fe2000bf86270 */
[----:B------:R-:W-:Y:S01]  /*3360*/  UMOV UR24, 0x0 ;  /* 0x0000000000187882 */ /* 0x000fe20000000000 */
[----:B------:R-:W-:Y:S01]  /*3370*/  UMOV UR25, 0x4200490 ;  /* 0x0420049000197882 */ /* 0x000fe20000000000 */
[----:B-1----:R-:W-:-:S15]  /*3380*/  R2UR UR30, R0 ;  /* 0x00000000001e72ca */ /* 0x002fde00000e0000 */
.L_x_66:
[----:B------:R-:W-:Y:S02]  /*3390*/  LEA R0, R10, UR17, 0x3 ;  /* 0x000000110a007c11 */ /* 0x000fe4000f8e18ff */
[----:B------:R-:W-:Y:S02]  /*33a0*/  SHF.L.U32 R2, R9, 0x1f, RZ ;  /* 0x0000001f09027819 */ /* 0x000fe400000006ff */
[----:B------:R-:W-:Y:S01]  /*33b0*/  PLOP3.LUT P0, PT, PT, PT, UP4, 0x80, 0x8 ;  /* 0x000000000008781c */ /* 0x000fe20003f0f048 */
[----:B------:R-:W-:Y:S01]  /*33c0*/  VIADD R3, R0, 0xa0 ;  /* 0x000000a000037836 */ /* 0x000fe20000000000 */
[----:B-1----:R-:W1:Y:S02]  /*33d0*/  SYNCS.PHASECHK.TRANS64.TRYWAIT P1, [R0+URZ+0x90], R2 ;  /* 0x00009002000075a7 */ /* 0x002e6400080211ff */
[----:B-1-3--:R-:W-:Y:S09]  /*33e0*/  @!P1 BRA `(.L_x_60) ;  /* 0x0000005400349947 */ /* 0x00aff20003800000 */
.L_x_153:
[----:B------:R-:W-:Y:S01]  /*33f0*/  LEA R4, R10, UR17, 0x4 ;  /* 0x000000110a047c11 */ /* 0x000fe2000f8e20ff */
[----:B------:R-:W-:Y:S01]  /*3400*/  @UP4 ULEA UR4, UR14, UR17, 0x3 ;  /* 0x000000110e044291 */ /* 0x000fe2000f8e18ff */
[----:B------:R-:W-:Y:S01]  /*3410*/  PLOP3.LUT P2, PT, PT, PT, PT, 0x80, 0x8 ;  /* 0x000000000008781c */ /* 0x000fe20003f4f070 */
[----:B------:R-:W-:Y:S01]  /*3420*/  ULEA UR23, UR22, UR17, 0x3 ;  /* 0x0000001116177291 */ /* 0x000fe2000f8e18ff */
[----:B------:R-:W-:Y:S02]  /*3430*/  PRMT R3, RZ, 0x654, R3 ;  /* 0x00000654ff037816 */ /* 0x000fe40000000003 */
[----:B------:R-:W2:Y:S01]  /*3440*/  LDS.128 R4, [R4+0x120] ;  /* 0x0001200004047984 */ /* 0x000ea20000000c00 */
[----:B-1----:R-:W-:Y:S02]  /*3450*/  @P0 SHF.L.U32 R2, R8, 0x1f, RZ ;  /* 0x0000001f08020819 */ /* 0x002fe400000006ff */
[----:B------:R-:W-:Y:S01]  /*3460*/  SHF.L.U32 R0, R11, 0x1f, RZ ;  /* 0x0000001f0b007819 */ /* 0x000fe200000006ff */
[----:B------:R-:W-:Y:S01]  /*3470*/  @!PT LDS RZ, [RZ] ;  /* 0x00000000fffff984 */ /* 0x000fe20000000800 */
[----:B------:R-:W-:Y:S01]  /*3480*/  @!PT LDS RZ, [RZ] ;  /* 0x00000000fffff984 */ /* 0x000fe20000000800 */
[----:B------:R-:W-:Y:S01]  /*3490*/  @!PT LDS RZ, [RZ] ;  /* 0x00000000fffff984 */ /* 0x000fe20000000800 */
[----:B------:R-:W-:Y:S01]  /*34a0*/  @!PT LDS RZ, [RZ] ;  /* 0x00000000fffff984 */ /* 0x000fe20000000800 */
[----:B------:R1:W-:Y:S06]  /*34b0*/  MEMBAR.ALL.CTA ;  /* 0x0000000000007992 */ /* 0x0003ec0000008000 */
[----:B-1----:R-:W1:Y:S02]  /*34c0*/  FENCE.VIEW.ASYNC.S ;  /* 0x00000000000073c6 */ /* 0x002e640000000000 */
[----:B-1----:R1:W-:Y:S01]  /*34d0*/  SYNCS.ARRIVE.TRANS64.RED.A1T0 RZ, [R3+URZ], RZ ;  /* 0x000000ff03ff79a7 */ /* 0x0023e200081004ff */
[----:B------:R1:W3:Y:S01]  /*34e0*/  @P0 SYNCS.PHASECHK.TRANS64.TRYWAIT P2, [UR4], R2 ;  /* 0x00000002ff0005a7 */ /* 0x0002e20008041104 */
[----:B------:R-:W-:Y:S01]  /*34f0*/  ULEA.HI UR4, UR22, UR22, URZ, 0x1 ;  /* 0x0000001616047291 */ /* 0x000fe2000f8f08ff */
[----:B--2---:R-:W-:-:S03]  /*3500*/  LOP3.LUT P1, RZ, R6, 0x1, RZ, 0xc0, !PT ;  /* 0x0000000106ff7812 */ /* 0x004fc6000782c0ff */
[----:B------:R-:W-:Y:S02]  /*3510*/  USHF.L.U32 UR18, UR4, 0x6, URZ ;  /* 0x0000000604127899 */ /* 0x000fe400080006ff */
[----:B------:R-:W-:Y:S02]  /*3520*/  ULOP3.LUT UR4, UR4, 0xffe, URZ, 0xc0, !UPT ;  /* 0x00000ffe04047892 */ /* 0x000fe4000f8ec0ff */
[----:B------:R-:W-:Y:S02]  /*3530*/  ULOP3.LUT UR18, UR18, 0xffffff80, URZ, 0xc0, !UPT ;  /* 0xffffff8012127892 */ /* 0x000fe4000f8ec0ff */
[----:B------:R-:W-:Y:S02]  /*3540*/  UIADD3 UR4, UPT, UPT, -UR4, UR22, URZ ;  /* 0x0000001604047290 */ /* 0x000fe4000fffe1ff */
[----:B------:R-:W-:Y:S01]  /*3550*/  UIADD3 UR18, UPT, UPT, UR30, UR18, URZ ;  /* 0x000000121e127290 */ /* 0x000fe2000fffe0ff */
[----:B------:R-:W2:Y:S03]  /*3560*/  SYNCS.PHASECHK.TRANS64.TRYWAIT P0, [UR23+0xd0], R0 ;  /* 0x0000d000ff0075a7 */ /* 0x000ea60008001117 */
[----:B------:R-:W-:Y:S01]  /*3570*/  ULEA UR18, UR4, UR18, 0x14 ;  /* 0x0000001204127291 */ /* 0x000fe2000f8ea0ff */
[----:B-123--:R-:W-:Y:S11]  /*3580*/  @!P0 BRA `(.L_x_61) ;  /* 0x0000005000e08947 */ /* 0x00eff60003800000 */
.L_x_155:
[----:B------:R-:W-:Y:S01]  /*3590*/  IADD3 R10, PT, PT, R10, 0x1, RZ ;  /* 0x000000010a0a7810 */ /* 0x000fe20007ffe0ff */
[----:B------:R-:W-:Y:S06]  /*35a0*/  BRA.U !UP4, `(.L_x_62) ;  /* 0x000000010c987547 */ /* 0x000fec000b800000 */
[----:B------:R-:W-:Y:S01]  /*35b0*/  UPLOP3.LUT UP2, UPT, UPT, UPT, UPT, 0x40, 0x4 ;  /* 0x000000000004789c */ /* 0x000fe20003f4e870 */
[----:B------:R-:W-:Y:S01]  /*35c0*/  UMOV UR16, UR29 ;  /* 0x0000001d00107c82 */ /* 0x000fe20008000000 */
[----:B------:R-:W-:Y:S01]  /*35d0*/  UMOV UR15, UR28 ;  /* 0x0000001c000f7c82 */ /* 0x000fe20008000000 */
[----:B------:R-:W-:-:S08]  /*35e0*/  UMOV UR6, UR14 ;  /* 0x0000000e00067c82 */ /* 0x000fd00008000000 */
.L_x_65:
[----:B------:R-:W-:Y:S02]  /*35f0*/  UIADD3 UR16, UPT, UPT, UR16, 0x1, URZ ;  /* 0x0000000110107890 */ /* 0x000fe4000fffe0ff */
[----:B--2---:R-:W-:Y:S02]  /*3600*/  ULEA UR5, UR6, UR17, 0x3 ;  /* 0x0000001106057291 */ /* 0x004fe4000f8e18ff */
[----:B------:R-:W-:Y:S01]  /*3610*/  UISETP.NE.AND UP3, UPT, UR16, URZ, UPT ;  /* 0x000000ff1000728c */ /* 0x000fe2000bf65270 */
[----:B---3--:R-:W-:Y:S10]  /*3620*/  @P2 BRA `(.L_x_63) ;  /* 0x00000000000c2947 */ /* 0x008ff40003800000 */
[----:B-1----:R-:W-:Y:S04]  /*3630*/  SHF.L.U32 R2, R8, 0x1f, RZ ;  /* 0x0000001f08027819 */ /* 0x002fe800000006ff */
[----:B------:R-:W1:Y:S02]  /*3640*/  SYNCS.PHASECHK.TRANS64.TRYWAIT P0, [UR5], R2 ;  /* 0x00000002ff0075a7 */ /* 0x000e640008001105 */
[----:B-1----:R-:W-:Y:S05]  /*3650*/  @!P0 BRA `(.L_x_64) ;  /* 0x0000005000c48947 */ /* 0x002fea0003800000 */
.L_x_63:
[----:B------:R-:W-:Y:S01]  /*3660*/  UISETP.NE.AND UP0, UPT, UR15, 0x1, UPT ;  /* 0x000000010f00788c */ /* 0x000fe2000bf05270 */
[----:B------:R-:W-:Y:S01]  /*3670*/  PLOP3.LUT P2, PT, PT, PT, PT, 0x80, 0x8 ;  /* 0x000000000008781c */ /* 0x000fe20003f4f070 */
[----:B------:R-:W-:Y:S02]  /*3680*/  UIADD3 UR4, UPT, UPT, UR6, 0x1, URZ ;  /* 0x0000000106047890 */ /* 0x000fe4000fffe0ff */
[----:B------:R-:W-:Y:S02]  /*3690*/  ULEA UR12, UR6, UR21, 0x9 ;  /* 0x00000015060c7291 */ /* 0x000fe4000f8e48ff */
[----:B------:R-:W-:Y:S01]  /*36a0*/  UISETP.NE.AND UP1, UPT, UR4, 0x4, UPT ;  /* 0x000000040400788c */ /* 0x000fe2000bf25270 */
[----:B------:R-:W-:Y:S01]  /*36b0*/  PLOP3.LUT P0, PT, PT, PT, UP0, 0x80, 0x8 ;  /* 0x000000000008781c */ /* 0x000fe20003f0f008 */
[----:B------:R-:W-:Y:S02]  /*36c0*/  UIADD3 UR10, UPT, UPT, UR12, 0x2, URZ ;  /* 0x000000020c0a7890 */ /* 0x000fe4000fffe0ff */
[----:B------:R-:W-:Y:S02]  /*36d0*/  USEL UR7, URZ, 0x1, UP1 ;  /* 0x00000001ff077887 */ /* 0x000fe40008800000 */
[----:B------:R-:W-:Y:S02]  /*36e0*/  USEL UR14, UR4, URZ, UP1 ;  /* 0x000000ff040e7287 */ /* 0x000fe40008800000 */
[----:B------:R-:W-:Y:S02]  /*36f0*/  UIADD3 UR15, UPT, UPT, UR15, -0x1, URZ ;  /* 0xffffffff0f0f7890 */ /* 0x000fe4000fffe0ff */
[----:B------:R-:W-:Y:S01]  /*3700*/  @UP0 ULEA UR4, UR14, UR17, 0x3 ;  /* 0x000000110e040291 */ /* 0x000fe2000f8e18ff */
[----:B------:R-:W-:Y:S01]  /*3710*/  LOP3.LUT R8, R8, UR7, RZ, 0x3c, !PT ;  /* 0x0000000708087c12 */ /* 0x000fe2000f8e3cff */
[----:B------:R-:W-:Y:S01]  /*3720*/  UIADD3 UR7, UPT, UPT, UR5, 0x20, URZ ;  /* 0x0000002005077890 */ /* 0x000fe2000fffe0ff */
[----:B------:R-:W-:Y:S02]  /*3730*/  UMOV UR13, 0x80004020 ;  /* 0x80004020000d7882 */ /* 0x000fe40000000000 */
[----:B-1----:R-:W-:Y:S01]  /*3740*/  @P0 SHF.L.U32 R0, R8, 0x1f, RZ ;  /* 0x0000001f08000819 */ /* 0x002fe200000006ff */
[----:B------:R-:W-:Y:S01]  /*3750*/  UMOV UR5, 0x80004020 ;  /* 0x8000402000057882 */ /* 0x000fe20000000000 */
[----:B------:R-:W-:Y:S01]  /*3760*/  UMOV UR11, 0x80004020 ;  /* 0x80004020000b7882 */ /* 0x000fe20000000000 */
[----:B------:R-:W-:Y:S01]  /*3770*/  UMOV UR9, 0x80004020 ;  /* 0x8000402000097882 */ /* 0x000fe20000000000 */
[----:B------:R2:W3:Y:S01]  /*3780*/  @P0 SYNCS.PHASECHK.TRANS64.TRYWAIT P2, [UR4], R0 ;  /* 0x00000000ff0005a7 */ /* 0x0004e20008041104 */
[----:B------:R-:W-:Y:S03]  /*3790*/  ULEA UR4, UR6, UR20, 0x8 ;  /* 0x0000001406047291 */ /* 0x000fe6000f8e40ff */
[----:B------:R-:W-:Y:S01]  /*37a0*/  UMOV UR6, UR14 ;  /* 0x0000000e00067c82 */ /* 0x000fe20008000000 */
[----:B------:R-:W-:Y:S05]  /*37b0*/  UIADD3 UR8, UPT, UPT, UR4, 0x2, URZ ;  /* 0x0000000204087890 */ /* 0x000fea000fffe0ff */
[----:B------:R2:W-:Y:S01]  /*37c0*/  UTCHMMA gdesc[UR4], gdesc[UR12], tmem[UR18], tmem[UR26], idesc[UR27], UP2 ;  /* 0x00ff1a0c040075ea */ /* 0x0005e20009000012 */
[----:B------:R-:W-:Y:S03]  /*37d0*/  UPLOP3.LUT UP2, UPT, UPT, UPT, UPT, 0x80, 0x8 ;  /* 0x000000000008789c */ /* 0x000fe60003f4f070 */
[----:B------:R2:W-:Y:S01]  /*37e0*/  UTCHMMA gdesc[UR8], gdesc[UR10], tmem[UR18], tmem[UR24], idesc[UR25], UPT ;  /* 0x00ff180a080075ea */ /* 0x0005e2000b800012 */
[----:B------:R2:W-:Y:S01]  /*37f0*/  UTCBAR.MULTICAST [UR7], URZ, UR19 ;  /* 0x000000ff070073e9 */ /* 0x0005e20008000813 */
[----:B------:R-:W-:Y:S06]  /*3800*/  BRA.U UP3, `(.L_x_65) ;  /* 0xfffffffd03787547 */ /* 0x000fec000b83ffff */
.L_x_62:
[----:B--2---:R-:W-:Y:S01]  /*3810*/  UIADD3 UR4, UPT, UPT, UR22, 0x1, URZ ;  /* 0x0000000116047890 */ /* 0x004fe2000fffe0ff */
[C---:B------:R-:W-:Y:S01]  /*3820*/  ISETP.NE.AND P0, PT, R10.reuse, 0x2, PT ;  /* 0x000000020a00780c */ /* 0x040fe20003f05270 */
[----:B------:R-:W-:Y:S02]  /*3830*/  UIADD3 UR5, UPT, UPT, UR23, 0xb0, URZ ;  /* 0x000000b017057890 */ /* 0x000fe4000fffe0ff */
[----:B------:R-:W-:Y:S01]  /*3840*/  UISETP.NE.AND UP0, UPT, UR4, 0x4, UPT ;  /* 0x000000040400788c */ /* 0x000fe2000bf05270 */
[----:B-1----:R-:W-:Y:S02]  /*3850*/  SEL R0, RZ, 0x1, P0 ;  /* 0x00000001ff007807 */ /* 0x002fe40000000000 */
[----:B------:R-:W-:Y:S01]  /*3860*/  SEL R10, R10, RZ, P0 ;  /* 0x000000ff0a0a7207 */ /* 0x000fe20000000000 */
[----:B------:R-:W-:Y:S01]  /*3870*/  USEL UR6, URZ, 0x1, UP0 ;  /* 0x00000001ff067887 */ /* 0x000fe20008000000 */
[----:B------:R-:W-:Y:S01]  /*3880*/  LOP3.LUT R9, R9, R0, RZ, 0x3c, !PT ;  /* 0x0000000009097212 */ /* 0x000fe200078e3cff */
[----:B------:R-:W-:Y:S01]  /*3890*/  USEL UR22, UR4, URZ, UP0 ;  /* 0x000000ff04167287 */ /* 0x000fe20008000000 */
[----:B------:R1:W-:Y:S03]  /*38a0*/  UTCBAR [UR5], URZ ;  /* 0x000000ff050073e9 */ /* 0x0003e600080000ff */
[----:B------:R-:W-:Y:S01]  /*38b0*/  LOP3.LUT R11, R11, UR6, RZ, 0x3c, !PT ;  /* 0x000000060b0b7c12 */ /* 0x000fe2000f8e3cff */
[----:B------:R-:W-:Y:S07]  /*38c0*/  @P1 BRA `(.L_x_66) ;  /* 0xfffffff800b01947 */ /* 0x000fee000383ffff */
[----:B------:R-:W2:Y:S01]  /*38d0*/  S2UR UR8, SR_CgaCtaId ;  /* 0x00000000000879c3 */ /* 0x000ea20000008800 */
[----:B------:R-:W-:Y:S01]  /*38e0*/  ELECT P0, URZ, PT ;  /* 0x0000000000ff782f */ /* 0x000fe20003800000 */
[----:B------:R-:W-:Y:S01]  /*38f0*/  IMAD.MOV.U32 R0, RZ, RZ, 0x1 ;  /* 0x00000001ff007424 */ /* 0x000fe200078e00ff */
[----:B------:R-:W-:Y:S01]  /*3900*/  UIADD3 UR17, UPT, UPT, UR17, 0xd0, URZ ;  /* 0x000000d011117890 */ /* 0x000fe2000fffe0ff */
[----:B------:R-:W-:Y:S01]  /*3910*/  SHF.L.U32 R2, R11, 0x1f, RZ ;  /* 0x0000001f0b027819 */ /* 0x000fe200000006ff */
[----:B------:R-:W-:-:S03]  /*3920*/  UMOV UR4, 0x40 ;  /* 0x0000004000047882 */ /* 0x000fc60000000000 */
[----:B------:R-:W-:Y:S01]  /*3930*/  UVIRTCOUNT.DEALLOC.SMPOOL 0x80 ;  /* 0x000000800000784c */ /* 0x000fe20000000000 */
[----:B--2---:R-:W-:Y:S02]  /*3940*/  ULEA UR8, UR8, UR4, 0x18 ;  /* 0x0000000408087291 */ /* 0x004fe4000f8ec0ff */
[----:B------:R-:W-:-:S07]  /*3950*/  ULEA UR4, UR22, UR17, 0x3 ;  /* 0x0000001116047291 */ /* 0x000fce000f8e18ff */
[----:B------:R2:W-:Y:S02]  /*3960*/  @P0 STS.U8 [UR8+0x1c], R0 ;  /* 0x00001c00ff000988 */ /* 0x0005e40008000008 */
[----:B------:R-:W4:Y:S02]  /*3970*/  SYNCS.PHASECHK.TRANS64.TRYWAIT P0, [UR4], R2 ;  /* 0x00000002ff0075a7 */ /* 0x000f240008001104 */
[----:B--2-4-:R-:W-:Y:S05]  /*3980*/  @!P0 BRA `(.L_x_67) ;  /* 0x0000005000108947 */ /* 0x014fea0003800000 */
.L_x_158:
[----:B------:R-:W-:-:S04]  /*3990*/  UIADD3 UR4, UPT, UPT, UR22, 0x1, URZ ;  /* 0x0000000116047890 */ /* 0x000fc8000fffe0ff */
[----:B------:R-:W-:-:S04]  /*39a0*/  UISETP.NE.AND UP0, UPT, UR4, 0x4, UPT ;  /* 0x000000040400788c */ /* 0x000fc8000bf05270 */
[----:B------:R-:W-:Y:S02]  /*39b0*/  USEL UR6, URZ, 0x1, UP0 ;  /* 0x00000001ff067887 */ /* 0x000fe40008000000 */
[----:B------:R-:W-:-:S04]  /*39c0*/  USEL UR4, UR4, URZ, UP0 ;  /* 0x000000ff04047287 */ /* 0x000fc80008000000 */
[----:B-1----:R-:W-:Y:S01]  /*39d0*/  ULEA UR5, UR4, UR17, 0x3 ;  /* 0x0000001104057291 */ /* 0x002fe2000f8e18ff */
[----:B--2---:R-:W-:-:S04]  /*39e0*/  LOP3.LUT R2, R11, UR6, RZ, 0x3c, !PT ;  /* 0x000000060b027c12 */ /* 0x004fc8000f8e3cff */
[----:B------:R-:W-:-:S04]  /*39f0*/  SHF.L.U32 R3, R2, 0x1f, RZ ;  /* 0x0000001f02037819 */ /* 0x000fc800000006ff */
[----:B------:R-:W1:Y:S02]  /*3a00*/  SYNCS.PHASECHK.TRANS64.TRYWAIT P0, [UR5], R3 ;  /* 0x00000003ff0075a7 */ /* 0x000e640008001105 */
[----:B-1----:R-:W-:Y:S05]  /*3a10*/  @!P0 BRA `(.L_x_68) ;  /* 0x0000005000048947 */ /* 0x002fea0003800000 */
.L_x_160:
        /* <DEDUP_REMOVED lines=9> */
.L_x_162:
[----:B------:R-:W-:-:S04]  /*3ab0*/  UIADD3 UR4, UPT, UPT, UR4, 0x1, URZ ;  /* 0x0000000104047890 */ /* 0x000fc8000fffe0ff */
[----:B------:R-:W-:-:S04]  /*3ac0*/  UISETP.NE.AND UP0, UPT, UR4, 0x4, UPT ;  /* 0x000000040400788c */ /* 0x000fc8000bf05270 */
[----:B------:R-:W-:Y:S02]  /*3ad0*/  USEL UR5, URZ, 0x1, UP0 ;  /* 0x00000001ff057887 */ /* 0x000fe40008000000 */
[----:B------:R-:W-:-:S04]  /*3ae0*/  USEL UR4, UR4, URZ, UP0 ;  /* 0x000000ff04047287 */ /* 0x000fc80008000000 */
[----:B------:R-:W-:Y:S01]  /*3af0*/  ULEA UR4, UR4, UR17, 0x3 ;  /* 0x0000001104047291 */ /* 0x000fe2000f8e18ff */
[----:B------:R-:W-:-:S04]  /*3b00*/  LOP3.LUT R2, R2, UR5, RZ, 0x3c, !PT ;  /* 0x0000000502027c12 */ /* 0x000fc8000f8e3cff */
[----:B------:R-:W-:-:S04]  /*3b10*/  SHF.L.U32 R2, R2, 0x1f, RZ ;  /* 0x0000001f02027819 */ /* 0x000fc800000006ff */
[----:B------:R-:W2:Y:S02]  /*3b20*/  SYNCS.PHASECHK.TRANS64.TRYWAIT P0, [UR4], R2 ;  /* 0x00000002ff0075a7 */ /* 0x000ea40008001104 */
[----:B--2---:R-:W-:Y:S05]  /*3b30*/  @!P0 BRA `(.L_x_70) ;  /* 0x0000004c00ec8947 */ /* 0x004fea0003800000 */
.L_x_164:
[----:B------:R-:W-:Y:S01]  /*3b40*/  NOP ;  /* 0x0000000000007918 */ /* 0x000fe20000000000 */
[----:B-1----:R-:W1:Y:S01]  /*3b50*/  LDS R0, [UR8+0x14] ;  /* 0x00001408ff007984 */ /* 0x002e620008000800 */
[----:B------:R-:W-:Y:S01]  /*3b60*/  ULOP3.LUT UR4, UR30, 0xffff, URZ, 0xc0, !UPT ;  /* 0x0000ffff1e047892 */ /* 0x000fe2000f8ec0ff */
[----:B------:R-:W-:Y:S01]  /*3b70*/  UMOV UR5, 0xffff ;  /* 0x0000ffff00057882 */ /* 0x000fe20000000000 */
[----:B------:R-:W-:Y:S02]  /*3b80*/  UMOV UR6, 0x1 ;  /* 0x0000000100067882 */ /* 0x000fe40000000000 */
[----:B------:R-:W-:-:S04]  /*3b90*/  USHF.R.U32.HI UR4, URZ, 0x5, UR4 ;  /* 0x00000005ff047899 */ /* 0x000fc80008011604 */
[----:B------:R-:W-:Y:S02]  /*3ba0*/  USHF.L.U32 UR5, UR5, UR4, URZ ;  /* 0x0000000405057299 */ /* 0x000fe400080006ff */
[----:B------:R-:W-:-:S04]  /*3bb0*/  USHF.L.U32 UR4, UR6, UR4, URZ ;  /* 0x0000000406047299 */ /* 0x000fc800080006ff */
[----:B-1----:R-:W-:-:S04]  /*3bc0*/  LOP3.LUT R0, R0, UR5, RZ, 0xc0, !PT ;  /* 0x0000000500007c12 */ /* 0x002fc8000f8ec0ff */
[----:B------:R-:W-:-:S13]  /*3bd0*/  ISETP.NE.AND P0, PT, R0, UR5, PT ;  /* 0x0000000500007c0c */ /* 0x000fda000bf05270 */
[----:B------:R-:W-:Y:S05]  /*3be0*/  @P0 BRA `(.L_x_71) ;  /* 0x0000000000580947 */ /* 0x000fea0003800000 */
[----:B------:R-:W1:Y:S02]  /*3bf0*/  LDS R0, [UR8+0x18] ;  /* 0x00001808ff007984 */ /* 0x000e640008000800 */
[----:B-1----:R-:W-:-:S04]  /*3c00*/  LOP3.LUT R0, R0, UR4, RZ, 0xc0, !PT ;  /* 0x0000000400007c12 */ /* 0x002fc8000f8ec0ff */
[----:B------:R-:W-:-:S13]  /*3c10*/  ISETP.NE.AND P0, PT, R0, UR4, PT ;  /* 0x0000000400007c0c */ /* 0x000fda000bf05270 */
[----:B------:R-:W-:Y:S05]  /*3c20*/  @P0 BRA `(.L_x_72) ;  /* 0x00000000003c0947 */ /* 0x000fea0003800000 */
[----:B------:R-:W1:Y:S01]  /*3c30*/  S2R R2, SR_LANEID ;  /* 0x0000000000027919 */ /* 0x000e620000000000 */
[----:B------:R-:W-:-:S06]  /*3c40*/  ULOP3.LUT UR5, URZ, UR5, URZ, 0x33, !UPT ;  /* 0x00000005ff057292 */ /* 0x000fcc000f8e33ff */
[----:B------:R-:W-:-:S04]  /*3c50*/  IMAD.U32 R0, RZ, RZ, UR5 ;  /* 0x00000005ff007e24 */ /* 0x000fc8000f8e00ff */
[----:B------:R2:W4:Y:S02]  /*3c60*/  REDUX UR7, R0 ;  /* 0x00000000000773c4 */ /* 0x0005240000000000 */
[----:B------:R1:W-:Y:S01]  /*3c70*/  UTCATOMSWS.AND URZ, UR5 ;  /* 0x0000000500ff79e3 */ /* 0x0003e20008000000 */
[----:B--2---:R-:W-:Y:S01]  /*3c80*/  LOP3.LUT R0, RZ, UR4, RZ, 0x33, !PT ;  /* 0x00000004ff007c12 */ /* 0x004fe2000f8e33ff */
[----:B------:R-:W-:Y:S02]  /*3c90*/  VOTEU.ANY UR4, UPT, PT ;  /* 0x0000000000047886 */ /* 0x000fe400038e0100 */
[----:B------:R-:W-:Y:S02]  /*3ca0*/  UFLO.U32 UR4, UR4 ;  /* 0x00000004000472bd */ /* 0x000fe400080e0000 */
[----:B------:R-:W2:Y:S04]  /*3cb0*/  REDUX UR6, R0 ;  /* 0x00000000000673c4 */ /* 0x000ea80000000000 */
[----:B-1----:R-:W-:-:S02]  /*3cc0*/  ISETP.EQ.U32.AND P0, PT, R2, UR4, PT ;  /* 0x0000000402007c0c */ /* 0x002fc4000bf02070 */
[----:B----4-:R-:W-:-:S11]  /*3cd0*/  MOV R2, UR7 ;  /* 0x0000000700027c02 */ /* 0x010fd60008000f00 */
[----:B------:R1:W-:Y:S01]  /*3ce0*/  @P0 ATOMS.AND RZ, [UR8+0x14], R2 ;  /* 0x00001402ffff098c */ /* 0x0003e2000a800008 */
[----:B--2---:R-:W-:-:S05]  /*3cf0*/  IMAD.U32 R0, RZ, RZ, UR6 ;  /* 0x00000006ff007e24 */ /* 0x004fca000f8e00ff */
[----:B------:R1:W-:Y:S01]  /*3d00*/  @P0 ATOMS.AND RZ, [UR8+0x18], R0 ;  /* 0x00001800ffff098c */ /* 0x0003e2000a800008 */
[----:B------:R-:W-:Y:S05]  /*3d10*/  BRA `(.L_x_73) ;  /* 0x0000000000147947 */ /* 0x000fea0003800000 */
.L_x_72:
[----:B------:R-:W-:Y:S02]  /*3d20*/  MOV R2, 0x3d40 ;  /* 0x00003d4000027802 */ /* 0x000fe40000000f00 */
[----:B---3-5:R-:W-:Y:S05]  /*3d30*/  CALL.REL.NOINC `($__internal_0_$__cuda_sm10x_tcgen05_guardrail_trap_col_being_dealloced_not_returned_by_alloc) ;  /* 0x0000005000d47944 */ /* 0x028fea0003c00000 */
[----:B------:R-:W-:Y:S05]  /*3d40*/  BRA `(.L_x_73) ;  /* 0x0000000000087947 */ /* 0x000fea0003800000 */
.L_x_71:
[----:B------:R-:W-:Y:S02]  /*3d50*/  MOV R2, 0x3d70 ;  /* 0x00003d7000027802 */ /* 0x000fe40000000f00 */
[----:B---3-5:R-:W-:Y:S05]  /*3d60*/  CALL.REL.NOINC `($__internal_2_$__cuda_sm10x_tcgen05_guardrail_trap_unallocated_columns_being_dealloced) ;  /* 0x0000005000e07944 */ /* 0x028fea0003c00000 */
.L_x_73:
[----:B------:R-:W-:Y:S01]  /*3d70*/  NOP ;  /* 0x0000000000007918 */ /* 0x000fe20000000000 */
[----:B------:R-:W-:Y:S05]  /*3d80*/  EXIT ;  /* 0x000000000000794d */ /* 0x000fea0003800000 */
.L_x_55:
[----:B------:R-:W-:-:S09]  /*3d90*/  UISETP.NE.OR UP0, UPT, UR17, 0x3, !UP3 ;  /* 0x000000031100788c */ /* 0x000fd2000df05670 */
[----:B------:R-:W-:Y:S05]  /*3da0*/  BRA.U UP0, `(.L_x_74) ;  /* 0x00000011005c7547 */ /* 0x000fea000b800000 */
[----:B------:R-:W1:Y:S01]  /*3db0*/  S2UR UR10, SR_CgaCtaId ;  /* 0x00000000000a79c3 */ /* 0x000e620000008800 */
[----:B------:R-:W2:Y:S01]  /*3dc0*/  LDCU UR31, c[0x0][0x370] ;  /* 0x00006e00ff1f77ac */ /* 0x000ea20008000800 */
[----:B------:R-:W-:Y:S02]  /*3dd0*/  HFMA2 R13, -RZ, RZ, 0, 0 ;  /* 0x00000000ff0d7431 */ /* 0x000fe400000001ff */
[----:B------:R-:W-:Y:S01]  /*3de0*/  IMAD.MOV.U32 R15, RZ, RZ, 0x1 ;  /* 0x00000001ff0f7424 */ /* 0x000fe200078e00ff */
[----:B------:R-:W-:Y:S01]  /*3df0*/  MOV R7, 0x1000 ;  /* 0x0000100000077802 */ /* 0x000fe20000000f00 */
[----:B------:R-:W2:Y:S01]  /*3e00*/  LDCU.128 UR44, c[0x0][0xb10] ;  /* 0x00016200ff2c77ac */ /* 0x000ea20008000c00 */
[----:B------:R-:W-:Y:S01]  /*3e10*/  IMAD.MOV.U32 R14, RZ, RZ, RZ ;  /* 0x000000ffff0e7224 */ /* 0x000fe200078e00ff */
[----:B------:R-:W3:Y:S01]  /*3e20*/  LDC.64 R16, c[0x0][0x348] ;  /* 0x0000d200ff107b82 */ /* 0x000ee20000000a00 */
[----:B------:R-:W4:Y:S01]  /*3e30*/  LDCU UR30, c[0x0][0x374] ;  /* 0x00006e80ff1e77ac */ /* 0x000f220008000800 */
[----:B------:R-:W1:Y:S06]  /*3e40*/  LDCU UR15, c[0x0][0xb0c] ;  /* 0x00016180ff0f77ac */ /* 0x000e6c0008000800 */
[----:B------:R-:W3:Y:S01]  /*3e50*/  LDC.64 R2, c[0x0][0x888] ;  /* 0x00022200ff027b82 */ /* 0x000ee20000000a00 */
[----:B------:R-:W3:Y:S01]  /*3e60*/  LDCU UR49, c[0x0][0xb20] ;  /* 0x00016400ff3177ac */ /* 0x000ee20008000800 */
[----:B------:R-:W3:Y:S06]  /*3e70*/  LDCU UR4, c[0x0][0xb30] ;  /* 0x00016600ff0477ac */ /* 0x000eec0008000800 */
[----:B------:R-:W3:Y:S01]  /*3e80*/  LDC.64 R4, c[0x0][0x890] ;  /* 0x00022400ff047b82 */ /* 0x000ee20000000a00 */
[----:B------:R-:W-:Y:S01]  /*3e90*/  UMOV UR21, 0x400 ;  /* 0x0000040000157882 */ /* 0x000fe20000000000 */
[----:B--2---:R-:W-:-:S02]  /*3ea0*/  UIMAD.WIDE.U32 UR6, UR31, UR44, URZ ;  /* 0x0000002c1f0672a5 */ /* 0x004fc4000f8e00ff */
[----:B----4-:R-:W-:Y:S02]  /*3eb0*/  UIMAD.WIDE.U32 UR8, UR30, UR47, URZ ;  /* 0x0000002f1e0872a5 */ /* 0x010fe4000f8e00ff */
[----:B-1----:R-:W-:Y:S02]  /*3ec0*/  ULEA UR21, UR10, UR21, 0x18 ;  /* 0x000000150a157291 */ /* 0x002fe4000f8ec0ff */
[----:B------:R-:W-:Y:S02]  /*3ed0*/  UPLOP3.LUT UP3, UPT, UPT, UPT, UPT, 0x40, 0x4 ;  /* 0x000000000004789c */ /* 0x000fe40003f6e870 */
[----:B------:R-:W-:Y:S02]  /*3ee0*/  UIADD3 UR37, UPT, UPT, UR21, 0x58, URZ ;  /* 0x0000005815257890 */ /* 0x000fe4000fffe0ff */
[----:B------:R-:W-:Y:S02]  /*3ef0*/  UIADD3 UR33, UPT, UPT, UR21, 0x40, URZ ;  /* 0x0000004015217890 */ /* 0x000fe4000fffe0ff */
[----:B------:R-:W-:-:S02]  /*3f00*/  UIADD3 UR25, UPT, UPT, UR21, 0x48, URZ ;  /* 0x0000004815197890 */ /* 0x000fc4000fffe0ff */
[----:B------:R-:W-:Y:S01]  /*3f10*/  UIADD3 UR17, UPT, UPT, UR21, 0x50, URZ ;  /* 0x0000005015117890 */ /* 0x000fe2000fffe0ff */
[----:B------:R-:W-:Y:S01]  /*3f20*/  UMOV UR6, UR7 ;  /* 0x0000000700067c82 */ /* 0x000fe20008000000 */
[----:B------:R-:W-:Y:S01]  /*3f30*/  UMOV UR41, UR9 ;  /* 0x0000000900297c82 */ /* 0x000fe20008000000 */
[----:B------:R-:W-:Y:S02]  /*3f40*/  UISETP.GE.AND UP0, UPT, UR42, 0x1, UPT ;  /* 0x000000012a00788c */ /* 0x000fe4000bf06270 */
[----:B------:R-:W-:Y:S01]  /*3f50*/  UISETP.NE.AND UP4, UPT, UR42, 0x1, UPT ;  /* 0x000000012a00788c */ /* 0x000fe2000bf85270 */
[----:B------:R-:W1:Y:S01]  /*3f60*/  LDCU.64 UR22, c[0x0][0xb28] ;  /* 0x00016500ff1677ac */ /* 0x000e620008000a00 */
[----:B------:R-:W-:Y:S02]  /*3f70*/  UISETP.NE.AND UP6, UPT, UR15, 0x1, UPT ;  /* 0x000000010f00788c */ /* 0x000fe4000bfc5270 */
[----:B------:R-:W-:Y:S02]  /*3f80*/  UISETP.NE.AND UP5, UPT, UR46, 0x1, UPT ;  /* 0x000000012e00788c */ /* 0x000fe4000bfa5270 */
[----:B------:R-:W-:-:S02]  /*3f90*/  UPRMT UR37, UR10, 0x654, UR37 ;  /* 0x000006540a257896 */ /* 0x000fc40008000025 */
[----:B------:R-:W-:Y:S02]  /*3fa0*/  USHF.R.U32.HI UR43, URZ, UR45, UR6 ;  /* 0x0000002dff2b7299 */ /* 0x000fe40008011606 */
[----:B------:R-:W-:Y:S02]  /*3fb0*/  UPRMT UR40, UR10, 0x654, UR33 ;  /* 0x000006540a287896 */ /* 0x000fe40008000021 */
[----:B------:R-:W-:Y:S02]  /*3fc0*/  UPRMT UR39, UR10, 0x654, UR25 ;  /* 0x000006540a277896 */ /* 0x000fe40008000019 */
[----:B------:R-:W-:Y:S02]  /*3fd0*/  UPRMT UR38, UR10, 0x654, UR17 ;  /* 0x000006540a267896 */ /* 0x000fe40008000011 */
[----:B---3--:R-:W-:Y:S02]  /*3fe0*/  USHF.R.U32.HI UR41, URZ, UR49, UR41 ;  /* 0x00000031ff297299 */ /* 0x008fe40008011629 */
[----:B------:R-:W-:-:S11]  /*3ff0*/  UISETP.NE.AND UP2, UPT, UR4, 0x1, UPT ;  /* 0x000000010400788c */ /* 0x000fd6000bf45270 */
.L_x_85:
[C---:B------:R-:W-:Y:S02]  /*4000*/  LEA R12, R14.reuse, UR21, 0x3 ;  /* 0x000000150e0c7c11 */ /* 0x040fe4000f8e18ff */
[----:B------:R-:W-:Y:S02]  /*4010*/  SHF.L.U32 R0, R13, 0x1f, RZ ;  /* 0x0000001f0d007819 */ /* 0x000fe400000006ff */
[----:B------:R-:W-:Y:S02]  /*4020*/  LEA R8, R14, UR21, 0x4 ;  /* 0x000000150e087c11 */ /* 0x000fe4000f8e20ff */
[----:B--2---:R-:W2:Y:S02]  /*4030*/  SYNCS.PHASECHK.TRANS64.TRYWAIT P0, [R12+URZ+0x90], R0 ;  /* 0x000090000c0075a7 */ /* 0x004ea400080011ff */
[----:B--2---:R-:W-:Y:S05]  /*4040*/  @!P0 BRA `(.L_x_75) ;  /* 0x0000004800c08947 */ /* 0x004fea0003800000 */
.L_x_165:
[----:B------:R-:W3:Y:S01]  /*4050*/  LDS.128 R8, [R8+0x120] ;  /* 0x0001200008087984 */ /* 0x000ee20000000c00 */
[----:B------:R-:W-:Y:S01]  /*4060*/  UISETP.GE.AND UP0, UPT, UR42, 0x1, UPT ;  /* 0x000000012a00788c */ /* 0x000fe2000bf06270 */
[----:B------:R-:W-:Y:S01]  /*4070*/  @!PT LDS RZ, [RZ] ;  /* 0x00000000fffff984 */ /* 0x000fe20000000800 */
[----:B------:R-:W-:Y:S01]  /*4080*/  @!PT LDS RZ, [RZ] ;  /* 0x00000000fffff984 */ /* 0x000fe20000000800 */
[----:B------:R-:W-:Y:S01]  /*4090*/  @!PT LDS RZ, [RZ] ;  /* 0x00000000fffff984 */ /* 0x000fe20000000800 */
[----:B------:R-:W-:Y:S01]  /*40a0*/  @!PT LDS RZ, [RZ] ;  /* 0x00000000fffff984 */ /* 0x000fe20000000800 */
[----:B------:R4:W-:Y:S06]  /*40b0*/  MEMBAR.ALL.CTA ;  /* 0x0000000000007992 */ /* 0x0009ec0000008000 */
[----:B----4-:R-:W4:Y:S01]  /*40c0*/  FENCE.VIEW.ASYNC.S ;  /* 0x00000000000073c6 */ /* 0x010f220000000000 */
[----:B---3--:R-:W-:Y:S11]  /*40d0*/  LOP3.LUT P0, RZ, R10, 0x1, RZ, 0xc0, !PT ;  /* 0x000000010aff7812 */ /* 0x008ff6000780c0ff */
[----:B------:R-:W-:Y:S02]  /*40e0*/  @!UPT UIADD3 URZ, UPT, UPT, URZ, URZ, URZ ;  /* 0x000000fffffff290 */ /* 0x000fe4000fffe0ff */
[----:B----4-:R-:W-:Y:S01]  /*40f0*/  VOTEU.ANY UP1, P0 ;  /* 0x0000000000ff7886 */ /* 0x010fe20000020100 */
[----:B------:R-:W-:Y:S11]  /*4100*/  PLOP3.LUT P0, PT, PT, PT, UP1, 0x80, 0x8 ;  /* 0x000000000008781c */ /* 0x000ff60003f0f018 */
[----:B------:R-:W-:Y:S02]  /*4110*/  @!UPT UIADD3 URZ, UPT, UPT, URZ, URZ, URZ ;  /* 0x000000fffffff290 */ /* 0x000fe4000fffe0ff */
[----:B--2---:R-:W-:Y:S02]  /*4120*/  @P0 SHF.R.U32.HI R0, RZ, 0x10, R9 ;  /* 0x00000010ff000819 */ /* 0x004fe40000011609 */
[----:B------:R-:W-:Y:S02]  /*4130*/  @P0 MOV R6, R8 ;  /* 0x0000000800060202 */ /* 0x000fe40000000f00 */
[----:B------:R-:W-:Y:S01]  /*4140*/  @P0 R2UR UR4, R0 ;  /* 0x00000000000402ca */ /* 0x000fe200000e0000 */
[----:B------:R-:W-:Y:S01]  /*4150*/  VIADD R0, R12, 0xa0 ;  /* 0x000000a00c007836 */ /* 0x000fe20000000000 */
[----:B------:R-:W-:Y:S02]  /*4160*/  @P0 LOP3.LUT R8, R9, 0xffff, RZ, 0xc0, !PT ;  /* 0x0000ffff09080812 */ /* 0x000fe400078ec0ff */
[----:B------:R-:W-:Y:S02]  /*4170*/  @P0 R2UR UR6, R6 ;  /* 0x00000000060602ca */ /* 0x000fe400000e0000 */
[----:B------:R-:W-:Y:S02]  /*4180*/  PRMT R0, RZ, 0x654, R0 ;  /* 0x00000654ff007816 */ /* 0x000fe40000000000 */
[----:B------:R-:W-:Y:S02]  /*4190*/  @P0 R2UR UR5, R8 ;  /* 0x00000000080502ca */ /* 0x000fe400000e0000 */
[----:B------:R2:W-:Y:S03]  /*41a0*/  SYNCS.ARRIVE.TRANS64.RED.A1T0 RZ, [R0+URZ], RZ ;  /* 0x000000ff00ff79a7 */ /* 0x0005e600081004ff */
[----:B------:R-:W-:Y:S04]  /*41b0*/  @UP1 UMOV UR29, UR4 ;  /* 0x00000004001d1c82 */ /* 0x000fe80008000000 */
[----:B------:R-:W-:Y:S04]  /*41c0*/  @UP1 UMOV UR14, UR6 ;  /* 0x00000006000e1c82 */ /* 0x000fe80008000000 */
[----:B------:R-:W-:Y:S01]  /*41d0*/  @UP1 UMOV UR13, UR5 ;  /* 0x00000005000d1c82 */ /* 0x000fe20008000000 */
[----:B------:R-:W-:Y:S05]  /*41e0*/  BRA.U !UP0, `(.L_x_76) ;  /* 0x0000000108a47547 */ /* 0x000fea000b800000 */
[----:B------:R-:W-:Y:S02]  /*41f0*/  UIMAD.WIDE.U32 UR18, UR13, UR47, URZ ;  /* 0x0000002f0d1272a5 */ /* 0x000fe4000f8e00ff */
[----:B------:R-:W-:Y:S02]  /*4200*/  UIMAD.WIDE.U32 UR26, UR14, UR44, URZ ;  /* 0x0000002c0e1a72a5 */ /* 0x000fe4000f8e00ff */
[----:B------:R-:W-:Y:S02]  /*4210*/  USEL UR4, UR30, UR41, !UP5 ;  /* 0x000000291e047287 */ /* 0x000fe4000e800000 */
[----:B------:R-:W-:Y:S02]  /*4220*/  USEL UR7, UR31, UR43, !UP6 ;  /* 0x0000002b1f077287 */ /* 0x000fe4000f000000 */
[----:B-1----:R-:W-:Y:S02]  /*4230*/  UIMAD.WIDE.U32 UR8, UR4, UR22, URZ ;  /* 0x00000016040872a5 */ /* 0x002fe4000f8e00ff */
[----:B------:R-:W-:Y:S01]  /*4240*/  UIMAD.WIDE.U32 UR10, UR7, UR22, URZ ;  /* 0x00000016070a72a5 */ /* 0x000fe2000f8e00ff */
[----:B------:R-:W-:Y:S02]  /*4250*/  UMOV UR5, UR19 ;  /* 0x0000001300057c82 */ /* 0x000fe40008000000 */
[----:B------:R-:W-:Y:S03]  /*4260*/  USHF.R.U32.HI UR6, URZ, UR49, UR5 ;  /* 0x00000031ff067299 */ /* 0x000fe60008011605 */
[----:B------:R-:W-:Y:S01]  /*4270*/  UMOV UR5, UR27 ;  /* 0x0000001b00057c82 */ /* 0x000fe20008000000 */
[----:B------:R-:W-:Y:S02]  /*4280*/  USEL UR6, UR13, UR6, !UP5 ;  /* 0x000000060d067287 */ /* 0x000fe4000e800000 */
[----:B------:R-:W-:Y:S03]  /*4290*/  USHF.R.U32.HI UR12, URZ, UR45, UR5 ;  /* 0x0000002dff0c7299 */ /* 0x000fe60008011605 */
[----:B------:R-:W-:Y:S02]  /*42a0*/  UMOV UR5, UR9 ;  /* 0x0000000900057c82 */ /* 0x000fe40008000000 */
[----:B------:R-:W-:Y:S03]  /*42b0*/  @UP4 USHF.R.U32.HI UR4, URZ, UR23, UR5 ;  /* 0x00000017ff044299 */ /* 0x000fe60008011605 */
[----:B------:R-:W-:Y:S01]  /*42c0*/  UMOV UR5, UR11 ;  /* 0x0000000b00057c82 */ /* 0x000fe20008000000 */
[----:B------:R-:W-:Y:S02]  /*42d0*/  UIMAD UR4, UR42, UR4, URZ ;  /* 0x000000042a0472a4 */ /* 0x000fe4000f8e02ff */
[----:B------:R-:W-:Y:S02]  /*42e0*/  @UP4 USHF.R.U32.HI UR7, URZ, UR23, UR5 ;  /* 0x00000017ff074299 */ /* 0x000fe40008011605 */
[----:B------:R-:W-:Y:S02]  /*42f0*/  UIMAD.WIDE.U32 UR10, UR6, UR22, URZ ;  /* 0x00000016060a72a5 */ /* 0x000fe4000f8e00ff */
[----:B------:R-:W-:Y:S02]  /*4300*/  USEL UR5, UR14, UR12, !UP6 ;  /* 0x0000000c0e057287 */ /* 0x000fe4000f000000 */
[----:B------:R-:W-:Y:S02]  /*4310*/  UIMAD UR8, UR42, UR7, URZ ;  /* 0x000000072a0872a4 */ /* 0x000fe4000f8e02ff */
[----:B------:R-:W-:Y:S03]  /*4320*/  UISETP.GE.AND UP0, UPT, UR6, UR4, UPT ;  /* 0x000000040600728c */ /* 0x000fe6000bf06270 */
[----:B------:R-:W-:Y:S01]  /*4330*/  UMOV UR4, UR11 ;  /* 0x0000000b00047c82 */ /* 0x000fe20008000000 */
[----:B------:R-:W-:Y:S02]  /*4340*/  UISETP.GE.OR UP0, UPT, UR5, UR8, UP0 ;  /* 0x000000080500728c */ /* 0x000fe40008706670 */
[----:B------:R-:W-:Y:S02]  /*4350*/  USHF.R.U32.HI UR4, URZ, UR23, UR4 ;  /* 0x00000017ff047299 */ /* 0x000fe40008011604 */
[----:B------:R-:W-:Y:S02]  /*4360*/  UIMAD.WIDE.U32 UR8, UR5, UR22, URZ ;  /* 0x00000016050872a5 */ /* 0x000fe4000f8e00ff */
[----:B------:R-:W-:Y:S04]  /*4370*/  USEL UR10, UR6, UR4, !UP4 ;  /* 0x00000004060a7287 */ /* 0x000fe8000e000000 */
[----:B------:R-:W-:Y:S01]  /*4380*/  UIADD3 UR11, UPT, UPT, -UR10, URZ, URZ ;  /* 0x000000ff0a0b7290 */ /* 0x000fe2000fffe1ff */
[----:B------:R-:W-:Y:S02]  /*4390*/  @!UP0 UMOV UR4, UR9 ;  /* 0x0000000900048c82 */ /* 0x000fe40008000000 */
[----:B------:R-:W-:Y:S02]  /*43a0*/  @!UP0 USHF.R.U32.HI UR4, URZ, UR23, UR4 ;  /* 0x00000017ff048299 */ /* 0x000fe40008011604 */
[----:B------:R-:W-:Y:S02]  /*43b0*/  UIMAD UR8, UR42, UR11, UR6 ;  /* 0x0000000b2a0872a4 */ /* 0x000fe4000f8e0206 */
[----:B------:R-:W-:Y:S04]  /*43c0*/  @!UP0 USEL UR4, UR5, UR4, !UP4 ;  /* 0x0000000405048287 */ /* 0x000fe8000e000000 */
[----:B------:R-:W-:Y:S02]  /*43d0*/  @!UP0 UIMAD UR8, UR7, UR8, UR4 ;  /* 0x00000008070882a4 */ /* 0x000fe4000f8e0204 */
[----:B------:R-:W-:Y:S02]  /*43e0*/  @!UP0 UIADD3 UR9, UPT, UPT, UR10, -UR4, URZ ;  /* 0x800000040a098290 */ /* 0x000fe4000fffe0ff */
[----:B------:R-:W-:Y:S02]  /*43f0*/  UIADD3 UR4, UPT, UPT, -UR5, URZ, URZ ;  /* 0x000000ff05047290 */ /* 0x000fe4000fffe1ff */
[----:B------:R-:W-:Y:S02]  /*4400*/  UIADD3 UR7, UPT, UPT, -UR6, URZ, URZ ;  /* 0x000000ff06077290 */ /* 0x000fe4000fffe1ff */
[----:B------:R-:W-:Y:S02]  /*4410*/  @!UP0 UIMAD UR6, UR9, UR42, UR5 ;  /* 0x0000002a090682a4 */ /* 0x000fe4000f8e0205 */
[----:B------:R-:W-:Y:S02]  /*4420*/  UIMAD UR14, UR15, UR4, UR14 ;  /* 0x000000040f0e72a4 */ /* 0x000fe4000f8e020e */
[----:B------:R-:W-:Y:S01]  /*4430*/  UIMAD UR13, UR46, UR7, UR13 ;  /* 0x000000072e0d72a4 */ /* 0x000fe2000f8e020d */
[----:B------:R-:W-:Y:S02]  /*4440*/  @!UP0 UMOV UR5, UR8 ;  /* 0x0000000800058c82 */ /* 0x000fe40008000000 */
[----:B------:R-:W-:Y:S02]  /*4450*/  UIMAD UR14, UR5, UR15, UR14 ;  /* 0x0000000f050e72a4 */ /* 0x000fe4000f8e020e */
[----:B------:R-:W-:Y:S11]  /*4460*/  UIMAD UR13, UR6, UR46, UR13 ;  /* 0x0000002e060d72a4 */ /* 0x000ff6000f8e020d */
[----:B------:R-:W-:Y:S01]  /*4470*/  @!UPT UIADD3 URZ, UPT, UPT, URZ, URZ, URZ ;  /* 0x000000fffffff290 */ /* 0x000fe2000fffe0ff */
.L_x_76:
[----:B------:R-:W3:Y:S01]  /*4480*/  @!UP2 LDCU.128 UR8, c[0x0][0xb10] ;  /* 0x00016200ff08a7ac */ /* 0x000ee20008000c00 */
[C---:B------:R-:W-:Y:S02]  /*4490*/  ISETP.NE.U32.AND P1, PT, R4.reuse, RZ, PT ;  /* 0x000000ff0400720c */ /* 0x040fe40003f25070 */
[----:B------:R-:W-:Y:S02]  /*44a0*/  ISETP.NE.U32.AND P0, PT, R4, RZ, PT ;  /* 0x000000ff0400720c */ /* 0x000fe40003f05070 */
[C---:B------:R-:W-:Y:S02]  /*44b0*/  ISETP.NE.AND.EX P1, PT, R5.reuse, RZ, PT, P1 ;  /* 0x000000ff0500720c */ /* 0x040fe40003f25310 */
[----:B------:R-:W-:Y:S01]  /*44c0*/  ISETP.NE.AND.EX P0, PT, R5, RZ, PT, P0 ;  /* 0x000000ff0500720c */ /* 0x000fe20003f05300 */
[----:B------:R-:W4:Y:S01]  /*44d0*/  @!UP2 LDCU UR5, c[0x0][0xb0c] ;  /* 0x00016180ff05a7ac */ /* 0x000f220008000800 */
[----:B------:R-:W-:Y:S01]  /*44e0*/  SHF.L.U32 R9, R15, 0x1f, RZ ;  /* 0x0000001f0f097819 */ /* 0x000fe200000006ff */
[----:B------:R-:W-:Y:S02]  /*44f0*/  USHF.L.U32 UR35, UR16, 0x6, URZ ;  /* 0x0000000610237899 */ /* 0x000fe400080006ff */
[----:B------:R-:W-:Y:S02]  /*4500*/  USHF.L.U32 UR34, UR20, 0x7, URZ ;  /* 0x0000000714227899 */ /* 0x000fe400080006ff */
[----:B---3--:R-:W-:Y:S07]  /*4510*/  UIMAD.WIDE.U32 UR6, UR14, UR8, URZ ;  /* 0x000000080e0672a5 */ /* 0x008fee000f8e00ff */
[----:B------:R-:W-:Y:S01]  /*4520*/  @!UP2 UMOV UR4, UR7 ;  /* 0x000000070004ac82 */ /* 0x000fe20008000000 */
[----:B----4-:R-:W-:Y:S02]  /*4530*/  @!UP2 UISETP.NE.AND UP0, UPT, UR5, 0x1, UPT ;  /* 0x000000010500a88c */ /* 0x010fe4000bf05270 */
[----:B------:R-:W-:Y:S02]  /*4540*/  @!UP2 USHF.R.U32.HI UR4, URZ, UR9, UR4 ;  /* 0x00000009ff04a299 */ /* 0x000fe40008011604 */
[----:B------:R-:W-:Y:S02]  /*4550*/  UIMAD.WIDE.U32 UR6, UR13, UR11, URZ ;  /* 0x0000000b0d0672a5 */ /* 0x000fe4000f8e00ff */
[----:B------:R-:W-:Y:S02]  /*4560*/  @!UP2 USEL UR8, UR14, UR4, !UP0 ;  /* 0x000000040e08a287 */ /* 0x000fe4000c000000 */
[----:B------:R-:W-:Y:S03]  /*4570*/  @!UP2 UISETP.NE.AND UP0, UPT, UR10, 0x1, UPT ;  /* 0x000000010a00a88c */ /* 0x000fe6000bf05270 */
[----:B------:R-:W-:Y:S02]  /*4580*/  @!UP2 UMOV UR6, UR7 ;  /* 0x000000070006ac82 */ /* 0x000fe40008000000 */
[----:B------:R-:W3:Y:S02]  /*4590*/  @!UP2 LDCU UR4, c[0x0][0xb20] ;  /* 0x00016400ff04a7ac */ /* 0x000ee40008000800 */
[----:B---3--:R-:W-:Y:S04]  /*45a0*/  @!UP2 USHF.R.U32.HI UR6, URZ, UR4, UR6 ;  /* 0x00000004ff06a299 */ /* 0x008fe80008011606 */
[----:B------:R-:W-:Y:S04]  /*45b0*/  @!UP2 USEL UR6, UR13, UR6, !UP0 ;  /* 0x000000060d06a287 */ /* 0x000fe8000c000000 */
[----:B------:R-:W-:Y:S02]  /*45c0*/  @!UP2 UIADD3 UR4, UPT, UPT, -UR8, UR6, URZ ;  /* 0x000000060804a290 */ /* 0x000fe4000fffe1ff */
[----:B------:R-:W-:Y:S02]  /*45d0*/  @!UP2 UIADD3 UR6, UPT, UPT, UR8, -UR6, URZ ;  /* 0x800000060806a290 */ /* 0x000fe4000fffe0ff */
[----:B------:R-:W-:Y:S02]  /*45e0*/  @!UP2 UIMAD UR14, UR4, UR5, UR14 ;  /* 0x00000005040ea2a4 */ /* 0x000fe4000f8e020e */
[----:B------:R-:W-:Y:S01]  /*45f0*/  @!UP2 UIMAD UR13, UR6, UR10, UR13 ;  /* 0x0000000a060da2a4 */ /* 0x000fe2000f8e020d */
[----:B------:R-:W-:Y:S11]  /*4600*/  BRA.U UP3, `(.L_x_77) ;  /* 0x0000000103107547 */ /* 0x000ff6000b800000 */
[----:B------:R-:W-:Y:S04]  /*4610*/  MOV R6, UR48 ;  /* 0x0000003000067c02 */ /* 0x000fe80008000f00 */
[----:B------:R-:W-:Y:S04]  /*4620*/  SHF.L.U32 R6, R6, 0x1f, RZ ;  /* 0x0000001f06067819 */ /* 0x000fe800000006ff */
[----:B------:R-:W3:Y:S02]  /*4630*/  SYNCS.PHASECHK.TRANS64.TRYWAIT P2, [UR21+0x88], R6 ;  /* 0x00008806ff0075a7 */ /* 0x000ee40008041115 */
[----:B---3--:R-:W-:Y:S05]  /*4640*/  @!P2 BRA `(.L_x_78) ;  /* 0x000000440054a947 */ /* 0x008fea0003800000 */
.L_x_77:
[----:B------:R-:W-:Y:S05]  /*4650*/  @!P1 BRA `(.L_x_79) ;  /* 0x0000000000309947 */ /* 0x000fea0003800000 */
[----:B------:R-:W-:Y:S01]  /*4660*/  ISETP.NE.U32.AND P1, PT, R2, RZ, PT ;  /* 0x000000ff0200720c */ /* 0x000fe20003f25070 */
[----:B------:R-:W3:Y:S01]  /*4670*/  LDCU.64 UR4, c[0x0][0x358] ;  /* 0x00006b00ff0477ac */ /* 0x000ee20008000a00 */
[----:B------:R-:W-:Y:S02]  /*4680*/  IMAD.MOV.U32 R45, RZ, RZ, 0x1 ;  /* 0x00000001ff2d7424 */ /* 0x000fe400078e00ff */
[----:B------:R-:W-:Y:S11]  /*4690*/  ISETP.NE.AND.EX P1, PT, R3, RZ, PT, P1 ;  /* 0x000000ff0300720c */ /* 0x000ff60003f25310 */
[----:B------:R-:W-:Y:S02]  /*46a0*/  @!UPT UIADD3 URZ, UPT, UPT, URZ, URZ, URZ ;  /* 0x000000fffffff290 */ /* 0x000fe4000fffe0ff */
[----:B------:R-:W4:Y:S01]  /*46b0*/  @P1 LDC.64 R10, c[0x0][0x888] ;  /* 0x00022200ff0a1b82 */ /* 0x000f220000000a00 */
[----:B--2---:R-:W-:Y:S04]  /*46c0*/  @P1 IMAD R0, R4, UR36, RZ ;  /* 0x0000002404001c24 */ /* 0x004fe8000f8e02ff */
[----:B----4-:R-:W-:Y:S04]  /*46d0*/  @P1 IMAD.WIDE R10, R0, 0x4, R10 ;  /* 0x00000004000a1825 */ /* 0x010fe800078e020a */
[----:B------:R-:W-:Y:S01]  /*46e0*/  HFMA2 R0, -RZ, RZ, 0, 5.9604644775390625e-08 ;  /* 0x00000001ff007431 */ /* 0x000fe200000001ff */
[----:B---3-5:R3:W5:Y:S04]  /*46f0*/  @P1 LDG.E R27, desc[UR4][R10.64] ;  /* 0x000000040a1b1981 */ /* 0x028768000c1e1900 */
[----:B------:R-:W-:Y:S01]  /*4700*/  @!P1 PRMT R45, R0, 0x7610, R45 ;  /* 0x00007610002d9816 */ /* 0x000fe2000000002d */
[----:B---3--:R-:W4:Y:S06]  /*4710*/  @!P1 LDC R27, c[0x0][0x880] ;  /* 0x00022000ff1b9b82 */ /* 0x008f2c0000000800 */
.L_x_79:
[----:B----45:R-:W-:Y:S01]  /*4720*/  @!P0 FSETP.EQ.AND P1, PT, R27, RZ, PT ;  /* 0x000000ff1b00820b */ /* 0x030fe20003f22000 */
[----:B------:R-:W-:Y:S01]  /*4730*/  @!UPT UIADD3 URZ, UPT, UPT, URZ, URZ, URZ ;  /* 0x000000fffffff290 */ /* 0x000fe2000fffe0ff */
[----:B------:R-:W-:Y:S11]  /*4740*/  @!P0 BRA `(.L_x_80) ;  /* 0x0000000000188947 */ /* 0x000ff60003800000 */
[----:B------:R-:W-:Y:S02]  /*4750*/  LOP3.LUT P0, RZ, R45, 0xff, RZ, 0xc0, !PT ;  /* 0x000000ff2dff7812 */ /* 0x000fe4000780c0ff */
[----:B------:R-:W-:Y:S04]  /*4760*/  ISETP.NE.U32.AND P1, PT, R2, RZ, PT ;  /* 0x000000ff0200720c */ /* 0x000fe80003f25070 */
[----:B------:R-:W-:Y:S04]  /*4770*/  ISETP.NE.AND.EX P1, PT, R3, RZ, PT, P1 ;  /* 0x000000ff0300720c */ /* 0x000fe80003f25310 */
[----:B------:R-:W-:Y:S03]  /*4780*/  PLOP3.LUT P1, PT, P1, PT, PT, 0x8, 0x80 ;  /* 0x000000000080781c */ /* 0x000fe60000f2e170 */
[----:B------:R-:W-:Y:S11]  /*4790*/  @P0 FSETP.EQ.AND P1, PT, R27, RZ, PT ;  /* 0x000000ff1b00020b */ /* 0x000ff60003f22000 */
[----:B------:R-:W-:Y:S02]  /*47a0*/  @!UPT UIADD3 URZ, UPT, UPT, URZ, URZ, URZ ;  /* 0x000000fffffff290 */ /* 0x000fe4000fffe0ff */
.L_x_80:
[----:B------:R-:W3:Y:S01]  /*47b0*/  SYNCS.PHASECHK.TRANS64.TRYWAIT P2, [UR21+0x60], R9 ;  /* 0x00006009ff0075a7 */ /* 0x000ee20008041115 */
[----:B------:R-:W-:Y:S04]  /*47c0*/  ELECT P0, URZ, PT ;  /* 0x0000000000ff782f */ /* 0x000fe80003800000 */
[----:B------:R-:W-:Y:S11]  /*47d0*/  PLOP3.LUT P1, PT, P1, P0, PT, 0xf2, 0x2f ;  /* 0x00000000002f781c */ /* 0x000ff60000f21e72 */
[----:B------:R-:W-:Y:S02]  /*47e0*/  @!UPT UIADD3 URZ, UPT, UPT, URZ, URZ, URZ ;  /* 0x000000fffffff290 */ /* 0x000fe4000fffe0ff */
[----:B------:R-:W-:Y:S05]  /*47f0*/  @!P1 IADD3 R8, P0, PT, R16, 0x580, RZ ;  /* 0x0000058010089810 */ /* 0x000fea0007f1e0ff */
[----:B--2---:R-:W-:Y:S01]  /*4800*/  @!P1 IMAD.X R6, RZ, RZ, R17, P0 ;  /* 0x000000ffff069224 */ /* 0x004fe200000e0611 */
[----:B---3--:R-:W-:Y:S07]  /*4810*/  @!P2 BRA `(.L_x_81) ;  /* 0x0000004000f8a947 */ /* 0x008fee0003800000 */
.L_x_168:
[----:B------:R-:W-:Y:S01]  /*4820*/  @!P1 R2UR UR5, R8 ;  /* 0x00000000080592ca */ /* 0x000fe200000e0000 */
[----:B------:R-:W-:Y:S01]  /*4830*/  VOTEU.ALL UP0, P1 ;  /* 0x0000000000ff7886 */ /* 0x000fe20000800000 */
[----:B------:R-:W-:Y:S01]  /*4840*/  @!P1 R2UR UR4, R6 ;  /* 0x00000000060492ca */ /* 0x000fe200000e0000 */
[----:B--2---:R-:W-:Y:S01]  /*4850*/  @!P1 IMAD.MOV.U32 R0, RZ, RZ, 0x1000 ;  /* 0x00001000ff009424 */ /* 0x004fe200078e00ff */
[----:B------:R-:W-:Y:S01]  /*4860*/  UMOV UR6, 0x0 ;  /* 0x0000000000067882 */ /* 0x000fe20000000000 */
[----:B------:R-:W-:Y:S01]  /*4870*/  UMOV UR7, 0x10000000 ;  /* 0x1000000000077882 */ /* 0x000fe20000000000 */
[----:B------:R-:W-:Y:S01]  /*4880*/  @!UP0 UIADD3 UR32, UPT, UPT, UR21, 0x200, URZ ;  /* 0x0000020015208890 */ /* 0x000fe2000fffe0ff */
[----:B------:R-:W-:Y:S01]  /*4890*/  @!P1 IADD3 R8, P0, PT, R16, 0x580, RZ ;  /* 0x0000058010089810 */ /* 0x000fe20007f1e0ff */
[----:B------:R-:W-:Y:S04]  /*48a0*/  VOTEU.ALL UP0, P1 ;  /* 0x0000000000ff7886 */ /* 0x000fe80000800000 */
[----:B------:R-:W-:Y:S02]  /*48b0*/  @!P1 IMAD.X R6, RZ, RZ, R17, P0 ;  /* 0x000000ffff069224 */ /* 0x000fe400000e0611 */
[----:B------:R-:W-:Y:S02]  /*48c0*/  IMAD.U32 R10, RZ, RZ, UR5 ;  /* 0x00000005ff0a7e24 */ /* 0x000fe4000f8e00ff */
[----:B------:R-:W-:Y:S03]  /*48d0*/  IMAD.U32 R11, RZ, RZ, UR4 ;  /* 0x00000004ff0b7e24 */ /* 0x000fe6000f8e00ff */
[----:B------:R-:W-:Y:S02]  /*48e0*/  @!P1 R2UR UR4, R10 ;  /* 0x000000000a0492ca */ /* 0x000fe400000e0000 */
[----:B------:R-:W-:Y:S11]  /*48f0*/  @!P1 R2UR UR5, R11 ;  /* 0x000000000b0592ca */ /* 0x000ff600000e0000 */
[----:B------:R-:W-:Y:S02]  /*4900*/  @!UPT UIADD3 URZ, UPT, UPT, URZ, URZ, URZ ;  /* 0x000000fffffff290 */ /* 0x000fe4000fffe0ff */
[----:B------:R2:W-:Y:S01]  /*4910*/  @!UP0 UTMALDG.3D [UR32], [UR4], desc[UR6] ;  /* 0x00000620040085b4 */ /* 0x0005e20008011000 */
[----:B------:R2:W-:Y:S01]  /*4920*/  @!P1 SYNCS.ARRIVE.TRANS64.RED.A0TR RZ, [UR21+0x40], R0 ;  /* 0x00004000ffff99a7 */ /* 0x0005e20008300415 */
[----:B------:R-:W-:Y:S01]  /*4930*/  SYNCS.ARRIVE.TRANS64.RED.A1T0 RZ, [UR40], RZ ;  /* 0x000000ffffff79a7 */ /* 0x000fe20008100428 */
[----:B------:R-:W3:Y:S02]  /*4940*/  SYNCS.PHASECHK.TRANS64.TRYWAIT P2, [UR21+0x68], R9 ;  /* 0x00006809ff0075a7 */ /* 0x000ee40008041115 */
[----:B--23--:R-:W-:Y:S05]  /*4950*/  @!P2 BRA `(.L_x_82) ;  /* 0x0000004000c0a947 */ /* 0x00cfea0003800000 */
.L_x_170:
        /* <DEDUP_REMOVED lines=8> */
[----:B------:R-:W-:Y:S01]  /*49e0*/  @!UP0 UIADD3 UR24, UPT, UPT, UR21, 0x1200, URZ ;  /* 0x0000120015188890 */ /* 0x000fe2000fffe0ff */
[----:B------:R-:W-:Y:S01]  /*49f0*/  VOTEU.ALL UP0, P1 ;  /* 0x0000000000ff7886 */ /* 0x000fe20000800000 */
[----:B------:R-:W-:Y:S01]  /*4a00*/  UMOV UR27, UR35 ;  /* 0x00000023001b7c82 */ /* 0x000fe20008000000 */
[----:B------:R-:W-:Y:S02]  /*4a10*/  UMOV UR28, UR36 ;  /* 0x00000024001c7c82 */ /* 0x000fe40008000000 */
[----:B------:R-:W-:Y:S02]  /*4a20*/  IMAD.U32 R10, RZ, RZ, UR5 ;  /* 0x00000005ff0a7e24 */ /* 0x000fe4000f8e00ff */
[----:B------:R-:W-:Y:S02]  /*4a30*/  IMAD.U32 R11, RZ, RZ, UR4 ;  /* 0x00000004ff0b7e24 */ /* 0x000fe4000f8e00ff */
[----:B------:R-:W-:Y:S01]  /*4a40*/  @!P1 IMAD.X R6, RZ, RZ, R17, P0 ;  /* 0x000000ffff069224 */ /* 0x000fe200000e0611 */
        /* <DEDUP_REMOVED lines=8> */
.L_x_172:
[----:B------:R-:W-:Y:S01]  /*4ad0*/  @!P1 R2UR UR5, R8 ;  /* 0x00000000080592ca */ /* 0x000fe200000e0000 */
[----:B------:R-:W-:Y:S01]  /*4ae0*/  VOTEU.ALL UP0, P1 ;  /* 0x0000000000ff7886 */ /* 0x000fe20000800000 */
[----:B------:R-:W-:Y:S01]  /*4af0*/  @!P1 R2UR UR4, R6 ;  /* 0x00000000060492ca */ /* 0x000fe200000e0000 */
[----:B--2---:R-:W-:Y:S01]  /*4b00*/  @!P1 IMAD.MOV.U32 R0, RZ, RZ, 0x1000 ;  /* 0x00001000ff009424 */ /* 0x004fe200078e00ff */
[----:B------:R-:W-:Y:S01]  /*4b10*/  UMOV UR6, 0x0 ;  /* 0x0000000000067882 */ /* 0x000fe20000000000 */
[----:B------:R-:W-:Y:S01]  /*4b20*/  UMOV UR7, 0x10000000 ;  /* 0x1000000000077882 */ /* 0x000fe20000000000 */
[----:B------:R-:W-:Y:S01]  /*4b30*/  @!UP0 UIADD3 UR18, UPT, UPT, UR34, 0x40, URZ ;  /* 0x0000004022128890 */ /* 0x000fe2000fffe0ff */
[----:B------:R-:W-:Y:S01]  /*4b40*/  VIADD R14, R14, 0x1 ;  /* 0x000000010e0e7836 */ /* 0x000fe20000000000 */
[----:B------:R-:W-:Y:S01]  /*4b50*/  @!UP0 UIADD3 UR16, UPT, UPT, UR21, 0x2200, URZ ;  /* 0x0000220015108890 */ /* 0x000fe2000fffe0ff */
[----:B------:R-:W-:Y:S01]  /*4b60*/  VOTEU.ALL UP0, P1 ;  /* 0x0000000000ff7886 */ /* 0x000fe20000800000 */
[----:B------:R-:W-:Y:S01]  /*4b70*/  UMOV UR19, UR35 ;  /* 0x0000002300137c82 */ /* 0x000fe20008000000 */
[----:B------:R-:W-:Y:S02]  /*4b80*/  UMOV UR20, UR36 ;  /* 0x0000002400147c82 */ /* 0x000fe40008000000 */
        /* <DEDUP_REMOVED lines=10> */
.L_x_174:
[----:B------:R-:W-:Y:S01]  /*4c30*/  @!P1 IADD3 R6, P0, PT, R16, 0x580, RZ ;  /* 0x0000058010069810 */ /* 0x000fe20007f1e0ff */
[----:B------:R-:W-:Y:S01]  /*4c40*/  VOTEU.ALL UP0, P1 ;  /* 0x0000000000ff7886 */ /* 0x000fe20000800000 */
[----:B------:R-:W-:Y:S01]  /*4c50*/  UMOV UR6, 0x0 ;  /* 0x0000000000067882 */ /* 0x000fe20000000000 */
[----:B------:R-:W-:Y:S01]  /*4c60*/  UMOV UR7, 0x10000000 ;  /* 0x1000000000077882 */ /* 0x000fe20000000000 */
[----:B------:R-:W-:Y:S01]  /*4c70*/  @!P1 R2UR UR5, R6 ;  /* 0x00000000060592ca */ /* 0x000fe200000e0000 */
[----:B--2---:R-:W-:Y:S01]  /*4c80*/  @!P1 IMAD.X R0, RZ, RZ, R17, P0 ;  /* 0x000000ffff009224 */ /* 0x004fe200000e0611 */
[----:B------:R-:W-:Y:S01]  /*4c90*/  @!UP0 UIADD3 UR10, UPT, UPT, UR34, 0x60, URZ ;  /* 0x00000060220a8890 */ /* 0x000fe2000fffe0ff */
[----:B------:R-:W-:Y:S01]  /*4ca0*/  R2UR UR18, R47 ;  /* 0x000000002f1272ca */ /* 0x000fe200000e0000 */
[----:B------:R-:W-:Y:S01]  /*4cb0*/  @!UP0 UIADD3 UR8, UPT, UPT, UR21, 0x3200, URZ ;  /* 0x0000320015088890 */ /* 0x000fe2000fffe0ff */
[----:B------:R-:W-:Y:S01]  /*4cc0*/  R2UR UR16, R48 ;  /* 0x00000000301072ca */ /* 0x000fe200000e0000 */
[----:B------:R-:W-:Y:S01]  /*4cd0*/  @!UP0 UIADD3 UR9, UPT, UPT, UR21, 0x58, URZ ;  /* 0x0000005815098890 */ /* 0x000fe2000fffe0ff */
[----:B------:R-:W-:Y:S01]  /*4ce0*/  @!P1 R2UR UR4, R0 ;  /* 0x00000000000492ca */ /* 0x000fe200000e0000 */
[----:B------:R-:W-:Y:S01]  /*4cf0*/  VOTEU.ALL UP0, P1 ;  /* 0x0000000000ff7886 */ /* 0x000fe20000800000 */
[----:B------:R-:W-:Y:S01]  /*4d00*/  UMOV UR11, UR35 ;  /* 0x00000023000b7c82 */ /* 0x000fe20008000000 */
[----:B------:R-:W-:Y:S01]  /*4d10*/  UMOV UR12, UR36 ;  /* 0x00000024000c7c82 */ /* 0x000fe20008000000 */
[C---:B------:R-:W-:Y:S01]  /*4d20*/  ISETP.NE.AND P0, PT, R14.reuse, 0x2, PT ;  /* 0x000000020e00780c */ /* 0x040fe20003f05270 */
[----:B------:R-:W-:Y:S01]  /*4d30*/  UPLOP3.LUT UP3, UPT, UPT, UPT, UPT, 0x80, 0x8 ;  /* 0x000000000008789c */ /* 0x000fe20003f6f070 */
[----:B------:R-:W-:Y:S01]  /*4d40*/  IMAD.U32 R8, RZ, RZ, UR5 ;  /* 0x00000005ff087e24 */ /* 0x000fe2000f8e00ff */
[----:B------:R-:W-:Y:S01]  /*4d50*/  LOP3.LUT R15, R15, 0x1, RZ, 0x3c, !PT ;  /* 0x000000010f0f7812 */ /* 0x000fe200078e3cff */
[----:B------:R-:W-:Y:S01]  /*4d60*/  UMOV UR36, UR29 ;  /* 0x0000001d00247c82 */ /* 0x000fe20008000000 */
[----:B------:R-:W-:Y:S01]  /*4d70*/  SEL R0, RZ, 0x1, P0 ;  /* 0x00000001ff007807 */ /* 0x000fe20000000000 */
[----:B------:R-:W-:Y:S01]  /*4d80*/  UIADD3 UR20, UPT, UPT, UR13, UR18, URZ ;  /* 0x000000120d147290 */ /* 0x000fe2000fffe0ff */
[----:B------:R-:W-:Y:S01]  /*4d90*/  SEL R14, R14, RZ, P0 ;  /* 0x000000ff0e0e7207 */ /* 0x000fe20000000000 */
[----:B------:R-:W-:Y:S01]  /*4da0*/  UIADD3 UR16, UPT, UPT, UR14, UR16, URZ ;  /* 0x000000100e107290 */ /* 0x000fe2000fffe0ff */
[----:B------:R-:W-:Y:S01]  /*4db0*/  IMAD.U32 R9, RZ, RZ, UR4 ;  /* 0x00000004ff097e24 */ /* 0x000fe2000f8e00ff */
[----:B------:R-:W-:Y:S02]  /*4dc0*/  @!P1 R2UR UR4, R8 ;  /* 0x00000000080492ca */ /* 0x000fe400000e0000 */
[----:B------:R-:W-:Y:S02]  /*4dd0*/  LOP3.LUT R13, R13, R0, RZ, 0x3c, !PT ;  /* 0x000000000d0d7212 */ /* 0x000fe400078e3cff */
[----:B------:R-:W-:Y:S11]  /*4de0*/  @!P1 R2UR UR5, R9 ;  /* 0x00000000090592ca */ /* 0x000ff600000e0000 */
[----:B------:R-:W-:Y:S02]  /*4df0*/  @!UPT UIADD3 URZ, UPT, UPT, URZ, URZ, URZ ;  /* 0x000000fffffff290 */ /* 0x000fe4000fffe0ff */
[----:B------:R2:W-:Y:S01]  /*4e00*/  @!UP0 UTMALDG.3D [UR8], [UR4], desc[UR6] ;  /* 0x00000608040085b4 */ /* 0x0005e20008011000 */
[----:B------:R2:W-:Y:S01]  /*4e10*/  @!P1 SYNCS.ARRIVE.TRANS64.RED.A0TR RZ, [UR21+0x58], R7 ;  /* 0x00005807ffff99a7 */ /* 0x0005e20008300415 */
[----:B------:R-:W-:Y:S01]  /*4e20*/  SYNCS.ARRIVE.TRANS64.RED.A1T0 RZ, [UR37], RZ ;  /* 0x000000ffffff79a7 */ /* 0x000fe20008100425 */
[----:B------:R-:W-:Y:S05]  /*4e30*/  BRA.U UP1, `(.L_x_85) ;  /* 0xfffffff101707547 */ /* 0x000fea000b83ffff */
[----:B------:R-:W-:-:S04]  /*4e40*/  SHF.L.U32 R2, R15, 0x1f, RZ ;  /* 0x0000001f0f027819 */ /* 0x000fc800000006ff */
[----:B------:R-:W3:Y:S02]  /*4e50*/  SYNCS.PHASECHK.TRANS64.TRYWAIT P0, [UR21+0x60], R2 ;  /* 0x00006002ff0075a7 */ /* 0x000ee40008001115 */
[----:B---3--:R-:W-:Y:S05]  /*4e60*/  @!P0 BRA `(.L_x_86) ;  /* 0x0000003c00c48947 */ /* 0x008fea0003800000 */
.L_x_176:
[----:B------:R-:W4:Y:S02]  /*4e70*/  SYNCS.PHASECHK.TRANS64.TRYWAIT P0, [UR21+0x68], R2 ;  /* 0x00006802ff0075a7 */ /* 0x000f240008001115 */
[----:B----4-:R-:W-:Y:S05]  /*4e80*/  @!P0 BRA `(.L_x_87) ;  /* 0x0000003c00d48947 */ /* 0x010fea0003800000 */
.L_x_178:
[----:B------:R-:W4:Y:S02]  /*4e90*/  SYNCS.PHASECHK.TRANS64.TRYWAIT P0, [UR21+0x70], R2 ;  /* 0x00007002ff0075a7 */ /* 0x000f240008001115 */
[----:B----4-:R-:W-:Y:S05]  /*4ea0*/  @!P0 BRA `(.L_x_88) ;  /* 0x0000003c00e48947 */ /* 0x010fea0003800000 */
.L_x_180:
[----:B---3--:R-:W-:-:S07]  /*4eb0*/  MOV R0, UR21 ;  /* 0x0000001500007c02 */ /* 0x008fce0008000f00 */
.L_x_89:
[----:B---3--:R-:W-:-:S04]  /*4ec0*/  SHF.L.U32 R2, R15, 0x1f, RZ ;  /* 0x0000001f0f027819 */ /* 0x008fc800000006ff */
[----:B------:R3:W4:Y:S03]  /*4ed0*/  SYNCS.PHASECHK.TRANS64.TRYWAIT P0, [R0+URZ+0x78], R2 ;  /* 0x00007802000075a7 */ /* 0x00072600080011ff */
[----:B----4-:R-:W-:Y:S05]  /*4ee0*/  @!P0 NANOSLEEP.SYNCS 0x989680 ;  /* 0x009896800000895d */ /* 0x010fea0003900000 */
[----:B------:R-:W4:Y:S02]  /*4ef0*/  @!P0 SYNCS.PHASECHK.TRANS64 P0, [R0+URZ+0x78], R2 ;  /* 0x00007802000085a7 */ /* 0x000f2400080010ff */
[----:B-12-4-:R-:W-:Y:S05]  /*4f00*/  @P0 EXIT ;  /* 0x000000000000094d */ /* 0x016fea0003800000 */
[----:B------:R-:W-:Y:S05]  /*4f10*/  BRA `(.L_x_89) ;  /* 0xfffffffc00e87947 */ /* 0x000fea000383ffff */
.L_x_74:
[----:B------:R-:W-:-:S06]  /*4f20*/  UISETP.GE.AND UP0, UPT, UR17, 0x4, UPT ;  /* 0x000000041100788c */ /* 0x000fcc000bf06270 */
[----:B------:R-:W-:-:S13]  /*4f30*/  PLOP3.LUT P0, PT, PT, PT, UP0, 0x80, 0x8 ;  /* 0x000000000008781c */ /* 0x000fda0003f0f008 */
[----:B------:R-:W-:Y:S05]  /*4f40*/  @!P0 EXIT ;  /* 0x000000000000894d */ /* 0x000fea0003800000 */
[----:B------:R-:W1:Y:S08]  /*4f50*/  S2UR UR4, SR_CgaCtaId ;  /* 0x00000000000479c3 */ /* 0x000e700000008800 */
[----:B------:R-:W-:Y:S01]  /*4f60*/  BAR.SYNC.DEFER_BLOCKING 0x6, 0xa0 ;  /* 0x0182800000007b1d */ /* 0x000fe20000010000 */
[C---:B------:R-:W-:Y:S01]  /*4f70*/  IMAD.SHL.U32 R3, R57.reuse, 0x20, RZ ;  /* 0x0000002039037824 */ /* 0x040fe200078e00ff */
[C---:B------:R-:W-:Y:S01]  /*4f80*/  LOP3.LUT P0, RZ, R57.reuse, 0x4, RZ, 0xc0, !PT ;  /* 0x0000000439ff7812 */ /* 0x040fe2000780c0ff */
[C---:B------:R-:W-:Y:S01]  /*4f90*/  IMAD.SHL.U32 R2, R57.reuse, 0x10, RZ ;  /* 0x0000001039027824 */ /* 0x040fe200078e00ff */
[----:B------:R-:W-:Y:S01]  /*4fa0*/  CS2R R52, SRZ ;  /* 0x0000000000347805 */ /* 0x000fe2000001ff00 */
[----:B------:R-:W-:Y:S01]  /*4fb0*/  IMAD.SHL.U32 R44, R57, 0x4, RZ ;  /* 0x00000004392c7824 */ /* 0x000fe200078e00ff */
[----:B------:R-:W-:-:S02]  /*4fc0*/  UMOV UR44, 0x400 ;  /* 0x00000400002c7882 */ /* 0x000fc40000000000 */
[----:B------:R-:W2:Y:S01]  /*4fd0*/  LDC.64 R42, c[0x0][0x8b0] ;  /* 0x00022c00ff2a7b82 */ /* 0x000ea20000000a00 */
[----:B------:R-:W-:Y:S01]  /*4fe0*/  LOP3.LUT R4, R3, 0xc0, RZ, 0xc0, !PT ;  /* 0x000000c003047812 */ /* 0x000fe200078ec0ff */
[----:B------:R-:W-:Y:S01]  /*4ff0*/  IMAD.U32 R23, R57, 0x10000, RZ ;  /* 0x0001000039177824 */ /* 0x000fe200078e00ff */
[----:B------:R-:W-:Y:S01]  /*5000*/  LOP3.LUT R2, R2, 0x600, RZ, 0xc0, !PT ;  /* 0x0000060002027812 */ /* 0x000fe200078ec0ff */
[----:B------:R-:W-:Y:S01]  /*5010*/  IMAD.MOV.U32 R56, RZ, RZ, 0x20 ;  /* 0x00000020ff387424 */ /* 0x000fe200078e00ff */
[----:B------:R-:W-:Y:S01]  /*5020*/  LOP3.LUT R44, R4, 0x18, R44, 0xf8, !PT ;  /* 0x00000018042c7812 */ /* 0x000fe200078ef82c */
[----:B------:R-:W-:Y:S01]  /*5030*/  IMAD.MOV.U32 R55, RZ, RZ, 0x1 ;  /* 0x00000001ff377424 */ /* 0x000fe200078e00ff */
[----:B------:R-:W-:Y:S01]  /*5040*/  SHF.R.U32.HI R4, RZ, 0x1, R57 ;  /* 0x00000001ff047819 */ /* 0x000fe20000011639 */
[----:B------:R-:W3:Y:S01]  /*5050*/  LDC.64 R40, c[0x0][0x8a8] ;  /* 0x00022a00ff287b82 */ /* 0x000ee20000000a00 */
[--C-:B------:R-:W-:Y:S01]  /*5060*/  LOP3.LUT R2, R2, 0x20, R3.reuse, 0xf8, !PT ;  /* 0x0000002002027812 */ /* 0x100fe200078ef803 */
[----:B------:R-:W-:Y:S01]  /*5070*/  IMAD.MOV.U32 R22, RZ, RZ, RZ ;  /* 0x000000ffff167224 */ /* 0x000fe200078e00ff */
[----:B------:R-:W-:Y:S01]  /*5080*/  LOP3.LUT R23, R23, 0x600000, RZ, 0xc0, !PT ;  /* 0x0060000017177812 */ /* 0x000fe200078ec0ff */
[----:B------:R-:W-:Y:S01]  /*5090*/  IMAD.MOV.U32 R54, RZ, RZ, RZ ;  /* 0x000000ffff367224 */ /* 0x000fe200078e00ff */
[----:B------:R-:W-:Y:S01]  /*50a0*/  LOP3.LUT R44, R44, 0x8, R4, 0x78, !PT ;  /* 0x000000082c2c7812 */ /* 0x000fe200078e7804 */
[----:B------:R-:W4:Y:S01]  /*50b0*/  LDCU UR59, c[0x0][0x370] ;  /* 0x00006e00ff3b77ac */ /* 0x000f220008000800 */
[----:B------:R-:W-:-:S02]  /*50c0*/  LOP3.LUT R2, R2, 0x100, R3, 0xf8, !PT ;  /* 0x0000010002027812 */ /* 0x000fc400078ef803 */
[----:B------:R-:W-:Y:S01]  /*50d0*/  LOP3.LUT R57, R57, 0x60, RZ, 0xc0, !PT ;  /* 0x0000006039397812 */ /* 0x000fe200078ec0ff */
[----:B-1----:R-:W-:Y:S01]  /*50e0*/  ULEA UR44, UR4, UR44, 0x18 ;  /* 0x0000002c042c7291 */ /* 0x002fe2000f8ec0ff */
[----:B------:R-:W-:Y:S01]  /*50f0*/  LOP3.LUT R44, R2, R44, RZ, 0xfc, !PT ;  /* 0x0000002c022c7212 */ /* 0x000fe200078efcff */
[----:B------:R-:W1:Y:S01]  /*5100*/  LDCU UR43, c[0x0][0xb0c] ;  /* 0x00016180ff2b77ac */ /* 0x000e620008000800 */
[----:B------:R-:W-:Y:S01]  /*5110*/  SEL R56, R56, 0xffffffe0, !P0 ;  /* 0xffffffe038387807 */ /* 0x000fe20004000000 */
[----:B------:R-:W-:Y:S01]  /*5120*/  UIADD3 UR4, UPT, UPT, UR44, 0x200, URZ ;  /* 0x000002002c047890 */ /* 0x000fe2000fffe0ff */
[----:B------:R-:W1:Y:S04]  /*5130*/  LDCU UR39, c[0x0][0xb30] ;  /* 0x00016600ff2777ac */ /* 0x000e680008000800 */
[----:B------:R-:W4:Y:S01]  /*5140*/  LDS R0, [UR44+0x140] ;  /* 0x0001402cff007984 */ /* 0x000f220008000800 */
[----:B------:R-:W-:Y:S01]  /*5150*/  IMAD.U32 R50, RZ, RZ, UR4 ;  /* 0x00000004ff327e24 */ /* 0x000fe2000f8e00ff */
[----:B------:R-:W1:Y:S01]  /*5160*/  LDCU.64 UR56, c[0x0][0x888] ;  /* 0x00011100ff3877ac */ /* 0x000e620008000a00 */
[----:B------:R-:W1:Y:S01]  /*5170*/  LDCU.64 UR40, c[0x0][0xb28] ;  /* 0x00016500ff2877ac */ /* 0x000e620008000a00 */
[----:B------:R-:W1:Y:S01]  /*5180*/  LDCU.64 UR62, c[0x0][0x890] ;  /* 0x00011200ff3e77ac */ /* 0x000e620008000a00 */
[----:B------:R-:W1:Y:S01]  /*5190*/  LDCU.128 UR52, c[0x0][0xb10] ;  /* 0x00016200ff3477ac */ /* 0x000e620008000c00 */
[----:B------:R-:W1:Y:S01]  /*51a0*/  LDCU UR58, c[0x0][0x374] ;  /* 0x00006e80ff3a77ac */ /* 0x000e620008000800 */
[----:B------:R-:W-:Y:S01]  /*51b0*/  UMOV UR47, URZ ;  /* 0x000000ff002f7c82 */ /* 0x000fe20008000000 */
[----:B------:R-:W-:Y:S01]  /*51c0*/  UMOV UR46, URZ ;  /* 0x000000ff002e7c82 */ /* 0x000fe20008000000 */
[----:B-1234-:R-:W-:-:S07]  /*51d0*/  IMAD.IADD R23, R0, 0x1, R23 ;  /* 0x0000000100177824 */ /* 0x01efce00078e0217 */
.L_x_133:
[C---:B------:R-:W-:Y:S02]  /*51e0*/  LEA R3, R52.reuse, UR44, 0x3 ;  /* 0x0000002c34037c11 */ /* 0x040fe4000f8e18ff */
[----:B------:R-:W-:Y:S02]  /*51f0*/  SHF.L.U32 R0, R53, 0x1f, RZ ;  /* 0x0000001f35007819 */ /* 0x000fe400000006ff */
[----:B-1----:R-:W-:Y:S02]  /*5200*/  LEA R4, R52, UR44, 0x4 ;  /* 0x0000002c34047c11 */ /* 0x002fe4000f8e20ff */
[----:B------:R-:W1:Y:S02]  /*5210*/  SYNCS.PHASECHK.TRANS64.TRYWAIT P0, [R3+URZ+0x90], R0 ;  /* 0x00009000030075a7 */ /* 0x000e6400080011ff */
[----:B-12---:R-:W-:Y:S05]  /*5220*/  @!P0 BRA `(.L_x_90) ;  /* 0x0000003c001c8947 */ /* 0x006fea0003800000 */
.L_x_181:
        /* <DEDUP_REMOVED lines=8> */
[----:B--2---:R-:W-:Y:S11]  /*52b0*/  LOP3.LUT P0, RZ, R6, 0x1, RZ, 0xc0, !PT ;  /* 0x0000000106ff7812 */ /* 0x004ff6000780c0ff */
[----:B------:R-:W-:Y:S02]  /*52c0*/  @!UPT UIADD3 URZ, UPT, UPT, URZ, URZ, URZ ;  /* 0x000000fffffff290 */ /* 0x000fe4000fffe0ff */
[----:B---3--:R-:W-:Y:S01]  /*52d0*/  VOTEU.ANY UP1, P0 ;  /* 0x0000000000ff7886 */ /* 0x008fe20000020100 */
[----:B------:R-:W-:Y:S01]  /*52e0*/  PLOP3.LUT P0, PT, PT, PT, UP1, 0x80, 0x8 ;  /* 0x000000000008781c */ /* 0x000fe20003f0f018 */
[----:B------:R-:W-:Y:S11]  /*52f0*/  UP2UR UR61, UPR, URZ, 0x2 ;  /* 0x00000002ff3d7883 */ /* 0x000ff60008000000 */
[----:B------:R-:W-:Y:S01]  /*5300*/  @!UPT UIADD3 URZ, UPT, UPT, URZ, URZ, URZ ;  /* 0x000000fffffff290 */ /* 0x000fe2000fffe0ff */
[----:B-1----:R-:W-:Y:S02]  /*5310*/  @P0 SHF.R.U32.HI R0, RZ, 0x10, R5 ;  /* 0x00000010ff000819 */ /* 0x002fe40000011605 */
        /* <DEDUP_REMOVED lines=12> */
[----:B------:R-:W2:Y:S01]  /*53e0*/  LDCU UR12, c[0x0][0xb20] ;  /* 0x00016400ff0c77ac */ /* 0x000ea20008000800 */
[----:B------:R-:W-:Y:S02]  /*53f0*/  UIMAD.WIDE.U32 UR4, UR58, UR55, URZ ;  /* 0x000000373a0472a5 */ /* 0x000fe4000f8e00ff */
[----:B------:R-:W-:Y:S02]  /*5400*/  UIMAD.WIDE.U32 UR6, UR59, UR52, URZ ;  /* 0x000000343b0672a5 */ /* 0x000fe4000f8e00ff */
[----:B------:R-:W-:Y:S02]  /*5410*/  UISETP.NE.AND UP0, UPT, UR54, 0x1, UPT ;  /* 0x000000013600788c */ /* 0x000fe4000bf05270 */
[----:B------:R-:W-:Y:S02]  /*5420*/  UIMAD.WIDE.U32 UR8, UR37, UR55, URZ ;  /* 0x00000037250872a5 */ /* 0x000fe4000f8e00ff */
[----:B------:R-:W-:Y:S02]  /*5430*/  UIMAD.WIDE.U32 UR10, UR38, UR52, URZ ;  /* 0x00000034260a72a5 */ /* 0x000fe4000f8e00ff */
[----:B------:R-:W-:Y:S02]  /*5440*/  UISETP.NE.AND UP1, UPT, UR43, 0x1, UPT ;  /* 0x000000012b00788c */ /* 0x000fe4000bf25270 */
[----:B------:R-:W-:Y:S01]  /*5450*/  UISETP.NE.AND UP2, UPT, UR42, 0x1, UPT ;  /* 0x000000012a00788c */ /* 0x000fe2000bf45270 */
[----:B------:R-:W-:Y:S02]  /*5460*/  UMOV UR4, UR5 ;  /* 0x0000000500047c82 */ /* 0x000fe40008000000 */
[----:B--2---:R-:W-:Y:S03]  /*5470*/  USHF.R.U32.HI UR5, URZ, UR12, UR4 ;  /* 0x0000000cff057299 */ /* 0x004fe60008011604 */
[----:B------:R-:W-:Y:S02]  /*5480*/  UMOV UR4, UR7 ;  /* 0x0000000700047c82 */ /* 0x000fe40008000000 */
[----:B------:R-:W-:Y:S02]  /*5490*/  USHF.R.U32.HI UR7, URZ, UR53, UR4 ;  /* 0x00000035ff077299 */ /* 0x000fe40008011604 */
[----:B------:R-:W-:Y:S02]  /*54a0*/  USEL UR4, UR58, UR5, !UP0 ;  /* 0x000000053a047287 */ /* 0x000fe4000c000000 */
[----:B------:R-:W-:Y:S01]  /*54b0*/  USEL UR7, UR59, UR7, !UP1 ;  /* 0x000000073b077287 */ /* 0x000fe2000c800000 */
[----:B------:R-:W-:Y:S01]  /*54c0*/  UMOV UR5, UR9 ;  /* 0x0000000900057c82 */ /* 0x000fe20008000000 */
[----:B------:R-:W-:Y:S02]  /*54d0*/  UIMAD.WIDE.U32 UR8, UR4, UR40, URZ ;  /* 0x00000028040872a5 */ /* 0x000fe4000f8e00ff */
[----:B------:R-:W-:Y:S03]  /*54e0*/  USHF.R.U32.HI UR6, URZ, UR12, UR5 ;  /* 0x0000000cff067299 */ /* 0x000fe60008011605 */
[----:B------:R-:W-:Y:S01]  /*54f0*/  UMOV UR5, UR11 ;  /* 0x0000000b00057c82 */ /* 0x000fe20008000000 */
[----:B------:R-:W-:Y:S02]  /*5500*/  UIMAD.WIDE.U32 UR10, UR7, UR40, URZ ;  /* 0x00000028070a72a5 */ /* 0x000fe4000f8e00ff */
[----:B------:R-:W-:Y:S02]  /*5510*/  USHF.R.U32.HI UR12, URZ, UR53, UR5 ;  /* 0x00000035ff0c7299 */ /* 0x000fe40008011605 */
[----:B------:R-:W-:Y:S01]  /*5520*/  USEL UR6, UR37, UR6, !UP0 ;  /* 0x0000000625067287 */ /* 0x000fe2000c000000 */
[----:B------:R-:W-:Y:S02]  /*5530*/  UMOV UR5, UR9 ;  /* 0x0000000900057c82 */ /* 0x000fe40008000000 */
[----:B------:R-:W-:Y:S01]  /*5540*/  UMOV UR10, UR11 ;  /* 0x0000000b000a7c82 */ /* 0x000fe20008000000 */
[----:B------:R-:W-:Y:S02]  /*5550*/  @UP2 USHF.R.U32.HI UR4, URZ, UR41, UR5 ;  /* 0x00000029ff042299 */ /* 0x000fe40008011605 */
[----:B------:R-:W-:Y:S02]  /*5560*/  @UP2 USHF.R.U32.HI UR7, URZ, UR41, UR10 ;  /* 0x00000029ff072299 */ /* 0x000fe4000801160a */
[----:B------:R-:W-:Y:S02]  /*5570*/  UIMAD UR4, UR42, UR4, URZ ;  /* 0x000000042a0472a4 */ /* 0x000fe4000f8e02ff */
        /* <DEDUP_REMOVED lines=8> */
[----:B------:R-:W-:Y:S02]  /*5600*/  USEL UR11, UR6, UR4, !UP2 ;  /* 0x00000004060b7287 */ /* 0x000fe4000d000000 */
[----:B------:R-:W-:Y:S02]  /*5610*/  UIADD3 UR8, UPT, UPT, -UR5, URZ, URZ ;  /* 0x000000ff05087290 */ /* 0x000fe4000fffe1ff */
[----:B------:R-:W-:Y:S01]  /*5620*/  UIADD3 UR10, UPT, UPT, -UR11, URZ, URZ ;  /* 0x000000ff0b0a7290 */ /* 0x000fe2000fffe1ff */
[----:B------:R-:W-:Y:S01]  /*5630*/  @!UP0 UMOV UR4, UR9 ;  /* 0x0000000900048c82 */ /* 0x000fe20008000000 */
[----:B------:R-:W-:Y:S02]  /*5640*/  UIADD3 UR9, UPT, UPT, -UR6, URZ, URZ ;  /* 0x000000ff06097290 */ /* 0x000fe4000fffe1ff */
[----:B------:R-:W-:Y:S02]  /*5650*/  @!UP0 USHF.R.U32.HI UR4, URZ, UR41, UR4 ;  /* 0x00000029ff048299 */ /* 0x000fe40008011604 */
[----:B------:R-:W-:Y:S02]  /*5660*/  UIMAD UR10, UR42, UR10, UR6 ;  /* 0x0000000a2a0a72a4 */ /* 0x000fe4000f8e0206 */
[----:B------:R-:W-:Y:S04]  /*5670*/  @!UP0 USEL UR4, UR5, UR4, !UP2 ;  /* 0x0000000405048287 */ /* 0x000fe8000d000000 */
[----:B------:R-:W-:Y:S02]  /*5680*/  @!UP0 UIMAD UR10, UR7, UR10, UR4 ;  /* 0x0000000a070a82a4 */ /* 0x000fe4000f8e0204 */
[----:B------:R-:W-:Y:S02]  /*5690*/  @!UP0 UIADD3 UR11, UPT, UPT, UR11, -UR4, URZ ;  /* 0x800000040b0b8290 */ /* 0x000fe4000fffe0ff */
[----:B------:R-:W-:Y:S02]  /*56a0*/  UIMAD UR7, UR43, UR8, UR38 ;  /* 0x000000082b0772a4 */ /* 0x000fe4000f8e0226 */
[----:B------:R-:W-:Y:S02]  /*56b0*/  @!UP0 UIMAD UR6, UR11, UR42, UR5 ;  /* 0x0000002a0b0682a4 */ /* 0x000fe4000f8e0205 */
[----:B------:R-:W-:Y:S01]  /*56c0*/  UIMAD UR4, UR54, UR9, UR37 ;  /* 0x00000009360472a4 */ /* 0x000fe2000f8e0225 */
[----:B------:R-:W-:Y:S02]  /*56d0*/  @!UP0 UMOV UR5, UR10 ;  /* 0x0000000a00058c82 */ /* 0x000fe40008000000 */
[----:B------:R-:W-:Y:S02]  /*56e0*/  UIMAD UR38, UR5, UR43, UR7 ;  /* 0x0000002b052672a4 */ /* 0x000fe4000f8e0207 */
[----:B------:R-:W-:Y:S11]  /*56f0*/  UIMAD UR37, UR6, UR54, UR4 ;  /* 0x00000036062572a4 */ /* 0x000ff6000f8e0204 */
[----:B------:R-:W-:Y:S01]  /*5700*/  @!UPT UIADD3 URZ, UPT, UPT, URZ, URZ, URZ ;  /* 0x000000fffffff290 */ /* 0x000fe2000fffe0ff */
.L_x_91:
[----:B------:R-:W-:Y:S01]  /*5710*/  UISETP.NE.AND UP0, UPT, UR39, 0x1, UPT ;  /* 0x000000012700788c */ /* 0x000fe2000bf05270 */
[----:B------:R-:W-:Y:S01]  /*5720*/  LOP3.LUT P0, RZ, R50, 0x1b0, RZ, 0xc0, !PT ;  /* 0x000001b032ff7812 */ /* 0x000fe2000780c0ff */
[----:B------:R-:W-:Y:S01]  /*5730*/  USHF.L.U32 UR50, UR16, 0x6, URZ ;  /* 0x0000000610327899 */ /* 0x000fe200080006ff */
[----:B------:R-:W-:Y:S01]  /*5740*/  BSSY.RECONVERGENT B6, `(.L_x_92) ;  /* 0x0000034000067945 */ /* 0x000fe20003800200 */
[----:B------:R-:W-:Y:S01]  /*5750*/  USHF.L.U32 UR49, UR20, 0x7, URZ ;  /* 0x0000000714317899 */ /* 0x000fe200080006ff */
[----:B------:R-:W-:Y:S06]  /*5760*/  IADD3 R52, PT, PT, R52, 0x1, RZ ;  /* 0x0000000134347810 */ /* 0x000fec0007ffe0ff */
[----:B------:R-:W2:Y:S01]  /*5770*/  @!UP0 LDCU.128 UR12, c[0x0][0xb10] ;  /* 0x00016200ff0c87ac */ /* 0x000ea20008000c00 */
[----:B------:R-:W3:Y:S01]  /*5780*/  @!UP0 LDCU UR5, c[0x0][0xb0c] ;  /* 0x00016180ff0587ac */ /* 0x000ee20008000800 */
[----:B------:R-:W4:Y:S01]  /*5790*/  @!UP0 LDCU UR10, c[0x0][0xb20] ;  /* 0x00016400ff0a87ac */ /* 0x000f220008000800 */
[----:B--2---:R-:W-:Y:S02]  /*57a0*/  UIMAD.WIDE.U32 UR8, UR38, UR12, URZ ;  /* 0x0000000c260872a5 */ /* 0x004fe4000f8e00ff */
[----:B------:R-:W-:Y:S02]  /*57b0*/  UIMAD.WIDE.U32 UR6, UR37, UR15, URZ ;  /* 0x0000000f250672a5 */ /* 0x000fe4000f8e00ff */
[----:B------:R-:W-:Y:S03]  /*57c0*/  @!UP0 UISETP.NE.AND UP1, UPT, UR14, 0x1, UPT ;  /* 0x000000010e00888c */ /* 0x000fe6000bf25270 */
[----:B------:R-:W-:Y:S01]  /*57d0*/  @!UP0 UMOV UR4, UR9 ;  /* 0x0000000900048c82 */ /* 0x000fe20008000000 */
[----:B---3--:R-:W-:Y:S02]  /*57e0*/  @!UP0 UISETP.NE.AND UP2, UPT, UR5, 0x1, UPT ;  /* 0x000000010500888c */ /* 0x008fe4000bf45270 */
[----:B------:R-:W-:Y:S01]  /*57f0*/  @!UP0 USHF.R.U32.HI UR4, URZ, UR13, UR4 ;  /* 0x0000000dff048299 */ /* 0x000fe20008011604 */
[----:B------:R-:W-:Y:S02]  /*5800*/  @!UP0 UMOV UR6, UR7 ;  /* 0x0000000700068c82 */ /* 0x000fe40008000000 */
[----:B----4-:R-:W-:Y:S02]  /*5810*/  @!UP0 USHF.R.U32.HI UR6, URZ, UR10, UR6 ;  /* 0x0000000aff068299 */ /* 0x010fe40008011606 */
[----:B------:R-:W-:Y:S02]  /*5820*/  @!UP0 USEL UR7, UR38, UR4, !UP2 ;  /* 0x0000000426078287 */ /* 0x000fe4000d000000 */
[----:B------:R-:W-:Y:S04]  /*5830*/  @!UP0 USEL UR6, UR37, UR6, !UP1 ;  /* 0x0000000625068287 */ /* 0x000fe8000c800000 */
[----:B------:R-:W-:Y:S02]  /*5840*/  @!UP0 UIADD3 UR4, UPT, UPT, -UR7, UR6, URZ ;  /* 0x0000000607048290 */ /* 0x000fe4000fffe1ff */
[----:B------:R-:W-:Y:S02]  /*5850*/  @!UP0 UIADD3 UR6, UPT, UPT, UR7, -UR6, URZ ;  /* 0x8000000607068290 */ /* 0x000fe4000fffe0ff */
[----:B------:R-:W-:Y:S02]  /*5860*/  @!UP0 UIMAD UR38, UR4, UR5, UR38 ;  /* 0x00000005042682a4 */ /* 0x000fe4000f8e0226 */
[----:B------:R-:W-:Y:S01]  /*5870*/  @!UP0 UIMAD UR37, UR6, UR14, UR37 ;  /* 0x0000000e062582a4 */ /* 0x000fe2000f8e0225 */
[----:B------:R-:W-:Y:S11]  /*5880*/  @!P0 BRA `(.L_x_93) ;  /* 0x00000000007c8947 */ /* 0x000ff60003800000 */
[----:B------:R-:W2:Y:S01]  /*5890*/  LDCU.64 UR8, c[0x4][0x80] ;  /* 0x01001000ff0877ac */ /* 0x000ea20008000a00 */
[----:B------:R-:W-:Y:S01]  /*58a0*/  MOV R2, 0x0 ;  /* 0x0000000000027802 */ /* 0x000fe20000000f00 */
[----:B------:R-:W-:Y:S02]  /*58b0*/  HFMA2 R12, -RZ, RZ, 0, 5.9604644775390625e-08 ;  /* 0x00000001ff0c7431 */ /* 0x000fe400000001ff */
[----:B------:R-:W-:Y:S01]  /*58c0*/  IMAD.MOV.U32 R8, RZ, RZ, 0x70 ;  /* 0x00000070ff087424 */ /* 0x000fe200078e00ff */
[----:B------:R3:W4:Y:S01]  /*58d0*/  LDC.64 R14, c[0x4][R2] ;  /* 0x01000000020e7b82 */ /* 0x0007220000000a00 */
[----:B------:R-:W1:Y:S01]  /*58e0*/  LDCU.64 UR6, c[0x4][0x88] ;  /* 0x01001100ff0677ac */ /* 0x000e620008000a00 */
[----:B------:R-:W-:Y:S01]  /*58f0*/  IMAD.MOV.U32 R13, RZ, RZ, RZ ;  /* 0x000000ffff0d7224 */ /* 0x000fe200078e00ff */
[----:B------:R-:W1:Y:S01]  /*5900*/  LDCU.64 UR4, c[0x4][0x8] ;  /* 0x01000100ff0477ac */ /* 0x000e620008000a00 */
[----:B--2---:R-:W-:Y:S01]  /*5910*/  MOV R5, UR9 ;  /* 0x0000000900057c02 */ /* 0x004fe20008000f00 */
[----:B------:R-:W-:Y:S01]  /*5920*/  IMAD.U32 R4, RZ, RZ, UR8 ;  /* 0x00000008ff047e24 */ /* 0x000fe2000f8e00ff */
[----:B-1----:R-:W-:Y:S01]  /*5930*/  MOV R7, UR7 ;  /* 0x0000000700077c02 */ /* 0x002fe20008000f00 */
[----:B------:R-:W-:Y:S01]  /*5940*/  IMAD.U32 R6, RZ, RZ, UR6 ;  /* 0x00000006ff067e24 */ /* 0x000fe2000f8e00ff */
[----:B------:R-:W-:Y:S01]  /*5950*/  MOV R11, UR5 ;  /* 0x00000005000b7c02 */ /* 0x000fe20008000f00 */
[----:B------:R-:W-:Y:S02]  /*5960*/  IMAD.U32 R10, RZ, RZ, UR4 ;  /* 0x00000004ff0a7e24 */ /* 0x000fe4000f8e00ff */
[----:B------:R-:W-:Y:S07]  /*5970*/  LEPC R20, `(.L_x_94) ;  /* 0x000000001014794e */ /* 0x000fee0000000000 */
[----:B---345:R-:W-:Y:S05]  /*5980*/  CALL.ABS.NOINC R14 ;  /* 0x000000000e007343 */ /* 0x038fea0003c00000 */
.L_x_94:
[----:B------:R-:W1:Y:S01]  /*5990*/  LDCU.64 UR8, c[0x4][0x80] ;  /* 0x01001000ff0877ac */ /* 0x000e620008000a00 */
[----:B------:R-:W2:Y:S01]  /*59a0*/  LDC.64 R2, c[0x4][R2] ;  /* 0x0100000002027b82 */ /* 0x000ea20000000a00 */
[----:B------:R-:W-:Y:S02]  /*59b0*/  HFMA2 R12, -RZ, RZ, 0, 5.9604644775390625e-08 ;  /* 0x00000001ff0c7431 */ /* 0x000fe400000001ff */
[----:B------:R-:W-:Y:S02]  /*59c0*/  IMAD.MOV.U32 R8, RZ, RZ, 0x70 ;  /* 0x00000070ff087424 */ /* 0x000fe400078e00ff */
[----:B------:R-:W-:Y:S01]  /*59d0*/  IMAD.MOV.U32 R13, RZ, RZ, RZ ;  /* 0x000000ffff0d7224 */ /* 0x000fe200078e00ff */
[----:B------:R-:W3:Y:S01]  /*59e0*/  LDCU.64 UR6, c[0x4][0x88] ;  /* 0x01001100ff0677ac */ /* 0x000ee20008000a00 */
[----:B------:R-:W4:Y:S01]  /*59f0*/  LDCU.64 UR4, c[0x4][0x8] ;  /* 0x01000100ff0477ac */ /* 0x000f220008000a00 */
[----:B-1----:R-:W-:Y:S02]  /*5a00*/  MOV R4, UR8 ;  /* 0x0000000800047c02 */ /* 0x002fe40008000f00 */
[----:B------:R-:W-:Y:S02]  /*5a10*/  MOV R5, UR9 ;  /* 0x0000000900057c02 */ /* 0x000fe40008000f00 */
[----:B---3--:R-:W-:Y:S01]  /*5a20*/  MOV R7, UR7 ;  /* 0x0000000700077c02 */ /* 0x008fe20008000f00 */
[----:B------:R-:W-:Y:S01]  /*5a30*/  IMAD.U32 R6, RZ, RZ, UR6 ;  /* 0x00000006ff067e24 */ /* 0x000fe2000f8e00ff */
[----:B----4-:R-:W-:Y:S01]  /*5a40*/  MOV R11, UR5 ;  /* 0x00000005000b7c02 */ /* 0x010fe20008000f00 */
[----:B------:R-:W-:Y:S02]  /*5a50*/  IMAD.U32 R10, RZ, RZ, UR4 ;  /* 0x00000004ff0a7e24 */ /* 0x000fe4000f8e00ff */
[----:B------:R-:W-:Y:S07]  /*5a60*/  LEPC R20, `(.L_x_93) ;  /* 0x000000001014794e */ /* 0x000fee0000000000 */
[----:B--2---:R-:W-:Y:S05]  /*5a70*/  CALL.ABS.NOINC R2 ;  /* 0x0000000002007343 */ /* 0x004fea0003c00000 */
.L_x_93:
[----:B------:R-:W-:Y:S05]  /*5a80*/  BSYNC.RECONVERGENT B6 ;  /* 0x0000000000067941 */ /* 0x000fea0003800200 */
.L_x_92:
[----:B------:R-:W-:Y:S01]  /*5a90*/  R2UR UR4, R49 ;  /* 0x00000000310472ca */ /* 0x000fe200000e0000 */
[----:B------:R-:W-:Y:S01]  /*5aa0*/  UISETP.NE.U32.AND UP0, UPT, UR62, URZ, UPT ;  /* 0x000000ff3e00728c */ /* 0x000fe2000bf05070 */
[----:B------:R-:W-:Y:S02]  /*5ab0*/  ISETP.NE.U32.AND P4, PT, R42, RZ, PT ;  /* 0x000000ff2a00720c */ /* 0x000fe40003f85070 */
[----:B------:R-:W-:Y:S01]  /*5ac0*/  ISETP.NE.U32.AND P2, PT, RZ, UR56, PT ;  /* 0x00000038ff007c0c */ /* 0x000fe2000bf45070 */
[----:B------:R-:W-:Y:S01]  /*5ad0*/  UISETP.NE.AND.EX UP1, UPT, UR63, URZ, UPT, UP0 ;  /* 0x000000ff3f00728c */ /* 0x000fe2000bf25300 */
[----:B------:R-:W-:Y:S01]  /*5ae0*/  ISETP.NE.AND.EX P4, PT, R43, RZ, PT, P4 ;  /* 0x000000ff2b00720c */ /* 0x000fe20003f85340 */
[----:B------:R-:W-:Y:S01]  /*5af0*/  UPLOP3.LUT UP0, UPT, UPT, UPT, UPT, 0x40, 0x4 ;  /* 0x000000000004789c */ /* 0x000fe20003f0e870 */
[----:B------:R-:W-:Y:S05]  /*5b00*/  ISETP.NE.AND.EX P2, PT, RZ, UR57, PT, P2 ;  /* 0x00000039ff007c0c */ /* 0x000fea000bf45320 */
[----:B------:R-:W-:Y:S06]  /*5b10*/  UISETP.NE.AND UP2, UPT, UR4, URZ, UPT ;  /* 0x000000ff0400728c */ /* 0x000fec000bf45270 */
[----:B------:R-:W-:Y:S05]  /*5b20*/  PLOP3.LUT P1, PT, PT, PT, UP2, 0x80, 0x8 ;  /* 0x000000000008781c */ /* 0x000fea0003f2f028 */
[----:B------:R-:W-:Y:S06]  /*5b30*/  @UP2 UPLOP3.LUT UP0, UPT, UPT, UPT, UP1, 0x80, 0x8 ;  /* 0x000000000008289c */ /* 0x000fec0003f0f010 */
[----:B------:R-:W-:Y:S01]  /*5b40*/  PLOP3.LUT P0, PT, PT, PT, UP0, 0x80, 0x8 ;  /* 0x000000000008781c */ /* 0x000fe20003f0f008 */
[----:B------:R-:W-:Y:S01]  /*5b50*/  @!UPT UIADD3 URZ, UPT, UPT, URZ, URZ, URZ ;  /* 0x000000fffffff290 */ /* 0x000fe2000fffe0ff */
[----:B------:R-:W-:Y:S11]  /*5b60*/  BRA.U !UP1, `(.L_x_95) ;  /* 0x00000001093c7547 */ /* 0x000ff6000b800000 */
[----:B------:R-:W-:Y:S01]  /*5b70*/  UISETP.NE.U32.AND UP0, UPT, UR56, URZ, UPT ;  /* 0x000000ff3800728c */ /* 0x000fe2000bf05070 */
[----:B-1----:R-:W-:Y:S01]  /*5b80*/  HFMA2 R0, -RZ, RZ, 0, 5.9604644775390625e-08 ;  /* 0x00000001ff007431 */ /* 0x002fe200000001ff */
[----:B------:R-:W1:Y:S01]  /*5b90*/  LDCU.64 UR8, c[0x0][0x358] ;  /* 0x00006b00ff0877ac */ /* 0x000e620008000a00 */
[----:B------:R-:W-:Y:S01]  /*5ba0*/  IMAD.MOV.U32 R45, RZ, RZ, 0x1 ;  /* 0x00000001ff2d7424 */ /* 0x000fe200078e00ff */
[----:B------:R-:W-:Y:S06]  /*5bb0*/  UISETP.NE.AND.EX UP0, UPT, UR57, URZ, UPT, UP0 ;  /* 0x000000ff3900728c */ /* 0x000fec000bf05300 */
[----:B------:R-:W-:Y:S05]  /*5bc0*/  PLOP3.LUT P3, PT, PT, PT, UP0, 0x80, 0x8 ;  /* 0x000000000008781c */ /* 0x000fea0003f6f008 */
[----:B------:R-:W2:Y:S01]  /*5bd0*/  @UP0 LDCU.64 UR4, c[0x0][0x888] ;  /* 0x00011100ff0407ac */ /* 0x000ea20008000a00 */
[----:B------:R-:W-:Y:S07]  /*5be0*/  @UP0 UIMAD UR6, UR36, UR62, URZ ;  /* 0x0000003e240602a4 */ /* 0x000fee000f8e02ff */
[----:B------:R-:W-:Y:S01]  /*5bf0*/  @!P3 PRMT R45, R0, 0x7610, R45 ;  /* 0x00007610002db816 */ /* 0x000fe2000000002d */
[----:B--2---:R-:W-:Y:S06]  /*5c00*/  @UP0 UIMAD.WIDE UR4, UR6, 0x4, UR4 ;  /* 0x00000004060408a5 */ /* 0x004fec000f8e0204 */
[----:B------:R-:W-:Y:S01]  /*5c10*/  IMAD.U32 R2, RZ, RZ, UR4 ;  /* 0x00000004ff027e24 */ /* 0x000fe2000f8e00ff */
[----:B------:R-:W-:Y:S04]  /*5c20*/  MOV R3, UR5 ;  /* 0x0000000500037c02 */ /* 0x000fe80008000f00 */
[----:B------:R-:W2:Y:S01]  /*5c30*/  @!UP0 LDCU UR4, c[0x0][0x880] ;  /* 0x00011000ff0487ac */ /* 0x000ea20008000800 */
[----:B-1---5:R3:W5:Y:S02]  /*5c40*/  @P3 LDG.E R27, desc[UR8][R2.64] ;  /* 0x00000008021b3981 */ /* 0x022764000c1e1900 */
[----:B--23--:R-:W-:Y:S02]  /*5c50*/  @!P3 IMAD.U32 R27, RZ, RZ, UR4 ;  /* 0x00000004ff1bbe24 */ /* 0x00cfe4000f8e00ff */
.L_x_95:
[----:B------:R-:W-:Y:S05]  /*5c60*/  @!P4 BRA `(.L_x_96) ;  /* 0x000000000024c947 */ /* 0x000fea0003800000 */
[----:B------:R-:W-:Y:S01]  /*5c70*/  ISETP.NE.U32.AND P3, PT, R40, RZ, PT ;  /* 0x000000ff2800720c */ /* 0x000fe20003f65070 */
[----:B------:R-:W2:Y:S03]  /*5c80*/  LDCU.64 UR4, c[0x0][0x358] ;  /* 0x00006b00ff0477ac */ /* 0x000ea60008000a00 */
[----:B------:R-:W-:Y:S11]  /*5c90*/  ISETP.NE.AND.EX P3, PT, R41, RZ, PT, P3 ;  /* 0x000000ff2900720c */ /* 0x000ff60003f65330 */
[----:B------:R-:W-:Y:S02]  /*5ca0*/  @!UPT UIADD3 URZ, UPT, UPT, URZ, URZ, URZ ;  /* 0x000000fffffff290 */ /* 0x000fe4000fffe0ff */
[----:B------:R-:W3:Y:S01]  /*5cb0*/  @P3 LDC.64 R2, c[0x0][0x8a8] ;  /* 0x00022a00ff023b82 */ /* 0x000ee20000000a00 */
[----:B-1----:R-:W-:Y:S04]  /*5cc0*/  @P3 IMAD R0, R42, UR36, RZ ;  /* 0x000000242a003c24 */ /* 0x002fe8000f8e02ff */
[----:B---3--:R-:W-:Y:S05]  /*5cd0*/  @P3 IMAD.WIDE R2, R0, 0x4, R2 ;  /* 0x0000000400023825 */ /* 0x008fea00078e0202 */
[----:B--2--5:R2:W5:Y:S02]  /*5ce0*/  @P3 LDG.E R24, desc[UR4][R2.64] ;  /* 0x0000000402183981 */ /* 0x024564000c1e1900 */
[----:B--2---:R-:W3:Y:S02]  /*5cf0*/  @!P3 LDC R24, c[0x0][0x8a0] ;  /* 0x00022800ff18bb82 */ /* 0x004ee40000000800 */
.L_x_96:
[----:B-----5:R-:W-:Y:S01]  /*5d00*/  FSETP.NEU.AND P3, PT, R27, RZ, PT ;  /* 0x000000ff1b00720b */ /* 0x020fe20003f6d000 */
[----:B------:R-:W-:Y:S01]  /*5d10*/  IMAD.SHL.U32 R62, R44, 0x2, RZ ;  /* 0x000000022c3e7824 */ /* 0x000fe200078e00ff */
[----:B------:R-:W-:Y:S01]  /*5d20*/  SEL R4, RZ, 0xffffffff, P2 ;  /* 0xffffffffff047807 */ /* 0x000fe20001000000 */
[----:B------:R-:W-:Y:S01]  /*5d30*/  BSSY B1, `(.L_x_97) ;  /* 0x0000036000017945 */ /* 0x000fe20003800000 */
[----:B------:R-:W-:Y:S01]  /*5d40*/  @P1 LOP3.LUT P2, RZ, R45, 0xff, RZ, 0xc0, !PT ;  /* 0x000000ff2dff1812 */ /* 0x000fe2000784c0ff */
[----:B------:R-:W-:Y:S01]  /*5d50*/  VIADD R60, R62, UR44 ;  /* 0x0000002c3e3c7c36 */ /* 0x000fe20008000000 */
[----:B-1----:R-:W-:Y:S01]  /*5d60*/  @P1 SEL R0, RZ, 0xffffffff, P3 ;  /* 0xffffffffff001807 */ /* 0x002fe20001800000 */
[----:B------:R-:W-:Y:S01]  /*5d70*/  IMAD.MOV.U32 R63, RZ, RZ, 0x1 ;  /* 0x00000001ff3f7424 */ /* 0x000fe200078e00ff */
[----:B------:R-:W-:Y:S01]  /*5d80*/  LOP3.LUT R55, R55, 0x1, RZ, 0x3c, !PT ;  /* 0x0000000137377812 */ /* 0x000fe200078e3cff */
[----:B------:R-:W-:Y:S01]  /*5d90*/  IMAD.MOV.U32 R61, RZ, RZ, RZ ;  /* 0x000000ffff3d7224 */ /* 0x000fe200078e00ff */
[----:B------:R-:W-:Y:S02]  /*5da0*/  @P0 SEL R0, R4, R0, !P2 ;  /* 0x0000000004000207 */ /* 0x000fe40005000000 */
[----:B------:R-:W-:Y:S02]  /*5db0*/  CS2R R38, SRZ ;  /* 0x0000000000267805 */ /* 0x000fe4000001ff00 */
[----:B------:R-:W-:Y:S02]  /*5dc0*/  LEA R26, R22, UR44, 0x3 ;  /* 0x0000002c161a7c11 */ /* 0x000fe4000f8e18ff */
[----:B------:R-:W-:Y:S02]  /*5dd0*/  CS2R R36, SRZ ;  /* 0x0000000000247805 */ /* 0x000fe4000001ff00 */
[----:B------:R-:W-:Y:S02]  /*5de0*/  @P1 LOP3.LUT R0, R0, 0x1, RZ, 0xc0, !PT ;  /* 0x0000000100001812 */ /* 0x000fe400078ec0ff */
[----:B------:R-:W-:Y:S02]  /*5df0*/  CS2R R30, SRZ ;  /* 0x00000000001e7805 */ /* 0x000fe4000001ff00 */
[----:B------:R-:W-:Y:S02]  /*5e00*/  SHF.L.U32 R2, R54, 0x1f, RZ ;  /* 0x0000001f36027819 */ /* 0x000fe400000006ff */
[----:B------:R-:W-:Y:S02]  /*5e10*/  CS2R R28, SRZ ;  /* 0x00000000001c7805 */ /* 0x000fe4000001ff00 */
[----:B------:R-:W-:Y:S01]  /*5e20*/  ISETP.NE.U32.OR P5, PT, R0, 0x1, !P1 ;  /* 0x000000010000780c */ /* 0x000fe20004fa5470 */
[----:B------:R-:W-:Y:S01]  /*5e30*/  IMAD.IADD R59, R56, 0x1, R60 ;  /* 0x00000001383b7824 */ /* 0x000fe200078e023c */
[----:B------:R-:W-:Y:S02]  /*5e40*/  PLOP3.LUT P2, PT, PT, PT, UP1, 0x80, 0x8 ;  /* 0x000000000008781c */ /* 0x000fe40003f4f018 */
[----:B------:R-:W-:Y:S02]  /*5e50*/  LEA.HI R25, R22, R22, RZ, 0x1 ;  /* 0x0000001616197211 */ /* 0x000fe400078f08ff */
[----:B------:R-:W-:Y:S02]  /*5e60*/  LOP3.LUT P4, R51, R45, 0xff, RZ, 0xc0, !PT ;  /* 0x000000ff2d337812 */ /* 0x000fe4000788c0ff */
[----:B------:R-:W-:Y:S02]  /*5e70*/  SEL R3, RZ, 0xffffffff, P3 ;  /* 0xffffffffff037807 */ /* 0x000fe40001800000 */
[----:B------:R-:W-:Y:S03]  /*5e80*/  P2R R58, PR, RZ, 0x20 ;  /* 0x00000020ff3a7803 */ /* 0x000fe60000000000 */
[----:B------:R-:W-:Y:S02]  /*5e90*/  @P5 SHF.L.U32 R0, R55, 0x1f, RZ ;  /* 0x0000001f37005819 */ /* 0x000fe400000006ff */
[----:B------:R-:W-:Y:S02]  /*5ea0*/  @P2 SEL R3, R4, R3, !P4 ;  /* 0x0000000304032207 */ /* 0x000fe40006000000 */
[----:B------:R1:W2:Y:S02]  /*5eb0*/  @P5 SYNCS.PHASECHK.TRANS64.TRYWAIT P1, [UR44+0x40], R0 ;  /* 0x00004000ff0055a7 */ /* 0x0002a4000802112c */
[----:B------:R-:W-:Y:S04]  /*5ec0*/  LOP3.LUT R3, R3, 0x1, RZ, 0xc0, !PT ;  /* 0x0000000103037812 */ /* 0x000fe800078ec0ff */
[----:B------:R-:W-:Y:S04]  /*5ed0*/  ISETP.NE.U32.AND P2, PT, R3, 0x1, PT ;  /* 0x000000010300780c */ /* 0x000fe80003f45070 */
[----:B------:R-:W-:Y:S01]  /*5ee0*/  P2R R64, PR, RZ, 0x4 ;  /* 0x00000004ff407803 */ /* 0x000fe20000000000 */
[----:B------:R4:W3:Y:S01]  /*5ef0*/  SYNCS.PHASECHK.TRANS64.TRYWAIT P0, [R26+URZ+0xb0], R2 ;  /* 0x0000b0021a0075a7 */ /* 0x0008e200080011ff */
[C---:B-1----:R-:W-:Y:S01]  /*5f00*/  IMAD.SHL.U32 R0, R25.reuse, 0x40, RZ ;  /* 0x0000004019007824 */ /* 0x042fe200078e00ff */
[----:B------:R-:W-:Y:S04]  /*5f10*/  LOP3.LUT R25, R25, 0xffe, RZ, 0xc0, !PT ;  /* 0x00000ffe19197812 */ /* 0x000fe800078ec0ff */
[----:B------:R-:W-:Y:S01]  /*5f20*/  LOP3.LUT R0, R0, 0xffffff80, RZ, 0xc0, !PT ;  /* 0xffffff8000007812 */ /* 0x000fe200078ec0ff */
[----:B------:R-:W-:Y:S04]  /*5f30*/  IMAD.IADD R25, R22, 0x1, -R25 ;  /* 0x0000000116197824 */ /* 0x000fe800078e0a19 */
[----:B------:R-:W-:Y:S04]  /*5f40*/  IMAD.IADD R0, R23, 0x1, R0 ;  /* 0x0000000117007824 */ /* 0x000fe800078e0200 */
[----:B------:R-:W-:Y:S01]  /*5f50*/  IMAD R25, R25, 0x100000, R0 ;  /* 0x0010000019197824 */ /* 0x000fe200078e0200 */
[----:B--2---:R-:W-:Y:S01]  /*5f60*/  @P5 SEL R63, RZ, 0x1, !P1 ;  /* 0x00000001ff3f5807 */ /* 0x004fe20004800000 */
[----:B----4-:R-:W-:Y:S06]  /*5f70*/  @!P5 BRA `(.L_x_98) ;  /* 0x000000000044d947 */ /* 0x010fec0003800000 */
[----:B------:R-:W-:Y:S01]  /*5f80*/  IMAD.MOV.U32 R38, RZ, RZ, RZ ;  /* 0x000000ffff267224 */ /* 0x000fe200078e00ff */
[----:B------:R-:W-:Y:S01]  /*5f90*/  ISETP.NE.AND P1, PT, R63, RZ, PT ;  /* 0x000000ff3f00720c */ /* 0x000fe20003f25270 */
[----:B------:R-:W-:Y:S01]  /*5fa0*/  BSSY B0, `(.L_x_99) ;  /* 0x0000008000007945 */ /* 0x000fe20003800000 */
[----:B------:R-:W-:Y:S02]  /*5fb0*/  CS2R R30, SRZ ;  /* 0x00000000001e7805 */ /* 0x000fe4000001ff00 */
[----:B------:R-:W-:Y:S02]  /*5fc0*/  CS2R R28, SRZ ;  /* 0x00000000001c7805 */ /* 0x000fe4000001ff00 */
[----:B------:R-:W-:Y:S07]  /*5fd0*/  CS2R R36, SRZ ;  /* 0x0000000000247805 */ /* 0x000fee000001ff00 */
[----:B------:R-:W-:Y:S05]  /*5fe0*/  @P1 BRA `(.L_x_100) ;  /* 0x00000000000c1947 */ /* 0x000fea0003800000 */
[----:B------:R-:W-:Y:S04]  /*5ff0*/  SHF.L.U32 R3, R55, 0x1f, RZ ;  /* 0x0000001f37037819 */ /* 0x000fe800000006ff */
[----:B------:R-:W1:Y:S02]  /*6000*/  SYNCS.PHASECHK.TRANS64.TRYWAIT P1, [UR44+0x40], R3 ;  /* 0x00004003ff0075a7 */ /* 0x000e64000802112c */
[----:B-1----:R-:W-:Y:S05]  /*6010*/  @!P1 BRA `(.L_x_101) ;  /* 0x0000002c00b49947 */ /* 0x002fea0003800000 */
.L_x_100:
[----:B------:R-:W-:Y:S05]  /*6020*/  BSYNC B0 ;  /* 0x0000000000007941 */ /* 0x000fea0003800000 */
.L_x_99:
[----:B------:R-:W-:Y:S01]  /*6030*/  ISETP.NE.AND P1, PT, R64, RZ, PT ;  /* 0x000000ff4000720c */ /* 0x000fe20003f25270 */
[----:B------:R-:W-:Y:S11]  /*6040*/  HFMA2 R61, -RZ, RZ, 0, 5.9604644775390625e-08 ;  /* 0x00000001ff3d7431 */ /* 0x000ff600000001ff */
[----:B------:R-:W-:Y:S01]  /*6050*/  @!UPT UIADD3 URZ, UPT, UPT, URZ, URZ, URZ ;  /* 0x000000fffffff290 */ /* 0x000fe2000fffe0ff */
[----:B------:R-:W-:Y:S05]  /*6060*/  @P1 WARPSYNC.ALL ;  /* 0x0000000000001948 */ /* 0x000fea0003800000 */
[----:B------:R2:W4:Y:S04]  /*6070*/  @P1 LDSM.16.M88.4 R28, [R62+UR44+0x200] ;  /* 0x0002002c3e1c183b */ /* 0x0005280008000200 */
[----:B------:R2:W1:Y:S02]  /*6080*/  @P1 LDSM.16.M88.4 R36, [R59+0x200] ;  /* 0x000200003b24183b */ /* 0x0004640000000200 */
.L_x_98:
[----:B------:R-:W-:Y:S05]  /*6090*/  BSYNC B1 ;  /* 0x0000000000017941 */ /* 0x000fea0003800000 */
.L_x_97:
[----:B-1----:R-:W-:Y:S04]  /*60a0*/  SHF.R.U32.HI R0, RZ, 0x15, R25 ;  /* 0x00000015ff007819 */ /* 0x002fe80000011619 */
[----:B------:R-:W-:Y:S01]  /*60b0*/  LOP3.LUT P1, RZ, R0, 0x3, R46, 0x48, !PT ;  /* 0x0000000300ff7812 */ /* 0x000fe2000782482e */
[----:B------:R-:W-:Y:S01]  /*60c0*/  @!UPT UIADD3 URZ, UPT, UPT, URZ, URZ, URZ ;  /* 0x000000fffffff290 */ /* 0x000fe2000fffe0ff */
[----:B---3--:R-:W-:Y:S11]  /*60d0*/  @P0 BRA `(.L_x_102) ;  /* 0x0000000000080947 */ /* 0x008ff60003800000 */
[----:B------:R-:W1:Y:S02]  /*60e0*/  SYNCS.PHASECHK.TRANS64.TRYWAIT P0, [R26+URZ+0xb0], R2 ;  /* 0x0000b0021a0075a7 */ /* 0x000e6400080011ff */
[----:B-1----:R-:W-:Y:S05]  /*60f0*/  @!P0 BRA `(.L_x_103) ;  /* 0x0000002c00948947 */ /* 0x002fea0003800000 */
.L_x_102:
[----:B------:R-:W-:Y:S05]  /*6100*/  @!P1 BRA `(.L_x_104) ;  /* 0x0000000000409947 */ /* 0x000fea0003800000 */
[----:B------:R-:W3:Y:S01]  /*6110*/  LDCU.64 UR8, c[0x4][0x70] ;  /* 0x01000e00ff0877ac */ /* 0x000ee20008000a00 */
[----:B------:R-:W-:Y:S01]  /*6120*/  MOV R3, 0x0 ;  /* 0x0000000000037802 */ /* 0x000fe20000000f00 */
[----:B------:R-:W-:Y:S02]  /*6130*/  HFMA2 R12, -RZ, RZ, 0, 5.9604644775390625e-08 ;  /* 0x00000001ff0c7431 */ /* 0x000fe400000001ff */
[----:B------:R-:W-:Y:S02]  /*6140*/  IMAD.MOV.U32 R8, RZ, RZ, 0x192 ;  /* 0x00000192ff087424 */ /* 0x000fe400078e00ff */
[----:B------:R-:W-:Y:S01]  /*6150*/  IMAD.MOV.U32 R13, RZ, RZ, RZ ;  /* 0x000000ffff0d7224 */ /* 0x000fe200078e00ff */
[----:B------:R-:W5:Y:S01]  /*6160*/  LDCU.64 UR6, c[0x4][0x78] ;  /* 0x01000f00ff0677ac */ /* 0x000f620008000a00 */
[----:B-1----:R-:W1:Y:S01]  /*6170*/  LDC.64 R2, c[0x4][R3] ;  /* 0x0100000003027b82 */ /* 0x002e620000000a00 */
[----:B------:R-:W2:Y:S01]  /*6180*/  LDCU.64 UR4, c[0x4][0x10] ;  /* 0x01000200ff0477ac */ /* 0x000ea20008000a00 */
[----:B---3--:R-:W-:Y:S01]  /*6190*/  MOV R5, UR9 ;  /* 0x0000000900057c02 */ /* 0x008fe20008000f00 */
[----:B------:R-:W-:Y:S01]  /*61a0*/  IMAD.U32 R4, RZ, RZ, UR8 ;  /* 0x00000008ff047e24 */ /* 0x000fe2000f8e00ff */
[----:B-----5:R-:W-:Y:S01]  /*61b0*/  MOV R7, UR7 ;  /* 0x0000000700077c02 */ /* 0x020fe20008000f00 */
[----:B------:R-:W-:Y:S01]  /*61c0*/  IMAD.U32 R6, RZ, RZ, UR6 ;  /* 0x00000006ff067e24 */ /* 0x000fe2000f8e00ff */
[----:B--2---:R-:W-:Y:S01]  /*61d0*/  MOV R11, UR5 ;  /* 0x00000005000b7c02 */ /* 0x004fe20008000f00 */
[----:B------:R-:W-:Y:S02]  /*61e0*/  IMAD.U32 R10, RZ, RZ, UR4 ;  /* 0x00000004ff0a7e24 */ /* 0x000fe4000f8e00ff */
[----:B------:R-:W-:Y:S07]  /*61f0*/  LEPC R20, `(.L_x_104) ;  /* 0x000000001014794e */ /* 0x000fee0000000000 */
[----:B-1--4-:R-:W-:Y:S05]  /*6200*/  CALL.ABS.NOINC R2 ;  /* 0x0000000002007343 */ /* 0x012fea0003c00000 */
.L_x_104:
[----:B----4-:R-:W-:Y:S01]  /*6210*/  SHF.L.U32 R3, R28, 0x10, RZ ;  /* 0x000000101c037819 */ /* 0x010fe200000006ff */
[----:B------:R-:W-:Y:S05]  /*6220*/  WARPSYNC.ALL ;  /* 0x0000000000007948 */ /* 0x000fea0003800000 */
[----:B------:R-:W-:Y:S01]  /*6230*/  R2UR UR4, R25 ;  /* 0x00000000190472ca */ /* 0x000fe200000e0000 */
[----:B------:R-:W-:Y:S01]  /*6240*/  BSSY.RECONVERGENT B0, `(.L_x_105) ;  /* 0x000004e000007945 */ /* 0x000fe20003800200 */
[C---:B------:R-:W-:Y:S02]  /*6250*/  SHF.L.U32 R20, R29.reuse, 0x10, RZ ;  /* 0x000000101d147819 */ /* 0x040fe400000006ff */
[----:B------:R-:W-:Y:S02]  /*6260*/  LOP3.LUT R21, R29, 0xffff0000, RZ, 0xc0, !PT ;  /* 0xffff00001d157812 */ /* 0x000fe400078ec0ff */
[----:B------:R-:W-:Y:S07]  /*6270*/  ISETP.NE.AND P0, PT, R57, RZ, PT ;  /* 0x000000ff3900720c */ /* 0x000fee0003f05270 */
[----:B------:R-:W3:Y:S02]  /*6280*/  LDTM.16dp256bit.x4 R4, tmem[UR4] ;  /* 0x00000004000479ee */ /* 0x000ee40008120000 */
[----:B---3--:R-:W-:Y:S01]  /*6290*/  FMUL R0, R24, R4 ;  /* 0x0000000418007220 */ /* 0x008fe20000400000 */
[----:B------:R-:W-:Y:S01]  /*62a0*/  LOP3.LUT R4, R28, 0xffff0000, RZ, 0xc0, !PT ;  /* 0xffff00001c047812 */ /* 0x000fe200078ec0ff */
[C---:B-1----:R-:W-:Y:S01]  /*62b0*/  FMUL R2, R24.reuse, R5 ;  /* 0x0000000518027220 */ /* 0x042fe20000400000 */
[C---:B------:R-:W-:Y:S01]  /*62c0*/  FMUL R7, R24.reuse, R7 ;  /* 0x0000000718077220 */ /* 0x040fe20000400000 */
[C---:B------:R-:W-:Y:S01]  /*62d0*/  FFMA R0, R27.reuse, R3, R0 ;  /* 0x000000031b007223 */ /* 0x040fe20000000000 */
[C---:B------:R-:W-:Y:S01]  /*62e0*/  FMUL R3, R24.reuse, R6 ;  /* 0x0000000618037220 */ /* 0x040fe20000400000 */
[C---:B------:R-:W-:Y:S01]  /*62f0*/  FFMA R2, R27.reuse, R4, R2 ;  /* 0x000000041b027223 */ /* 0x040fe20000000002 */
[C---:B------:R-:W-:Y:S01]  /*6300*/  FMUL R4, R24.reuse, R8 ;  /* 0x0000000818047220 */ /* 0x040fe20000400000 */
[C---:B------:R-:W-:Y:S01]  /*6310*/  FMUL R8, R24.reuse, R12 ;  /* 0x0000000c18087220 */ /* 0x040fe20000400000 */
[----:B------:R-:W-:Y:S01]  /*6320*/  FMUL R12, R24, R16 ;  /* 0x00000010180c7220 */ /* 0x000fe20000400000 */
[----:B------:R-:W-:Y:S01]  /*6330*/  SHF.L.U32 R16, R30, 0x10, RZ ;  /* 0x000000101e107819 */ /* 0x000fe200000006ff */
[C---:B------:R-:W-:Y:S01]  /*6340*/  FFMA R3, R27.reuse, R20, R3 ;  /* 0x000000141b037223 */ /* 0x040fe20000000003 */
[----:B------:R-:W-:Y:S01]  /*6350*/  F2FP.BF16.F32.PACK_AB R32, R2, R0 ;  /* 0x000000000220723e */ /* 0x000fe200000010ff */
[C---:B------:R-:W-:Y:S01]  /*6360*/  FFMA R7, R27.reuse, R21, R7 ;  /* 0x000000151b077223 */ /* 0x040fe20000000007 */
[----:B------:R-:W-:Y:S01]  /*6370*/  LOP3.LUT R0, R30, 0xffff0000, RZ, 0xc0, !PT ;  /* 0xffff00001e007812 */ /* 0x000fe200078ec0ff */
[----:B------:R-:W-:Y:S01]  /*6380*/  FFMA R4, R27, R16, R4 ;  /* 0x000000101b047223 */ /* 0x000fe20000000004 */
[C---:B------:R-:W-:Y:S01]  /*6390*/  SHF.L.U32 R2, R31.reuse, 0x10, RZ ;  /* 0x000000101f027819 */ /* 0x040fe200000006ff */
[C---:B------:R-:W-:Y:S01]  /*63a0*/  FMUL R5, R24.reuse, R9 ;  /* 0x0000000918057220 */ /* 0x040fe20000400000 */
[----:B------:R-:W-:Y:S01]  /*63b0*/  LOP3.LUT R16, R31, 0xffff0000, RZ, 0xc0, !PT ;  /* 0xffff00001f107812 */ /* 0x000fe200078ec0ff */
[----:B------:R-:W-:Y:S01]  /*63c0*/  FMUL R6, R24, R10 ;  /* 0x0000000a18067220 */ /* 0x000fe20000400000 */
[----:B------:R-:W-:Y:S01]  /*63d0*/  F2FP.BF16.F32.PACK_AB R33, R7, R3 ;  /* 0x000000030721723e */ /* 0x000fe200000010ff */
[C---:B------:R-:W-:Y:S01]  /*63e0*/  FFMA R5, R27.reuse, R0, R5 ;  /* 0x000000001b057223 */ /* 0x040fe20000000005 */
[C---:B------:R-:W-:Y:S01]  /*63f0*/  SHF.L.U32 R0, R36.reuse, 0x10, RZ ;  /* 0x0000001024007819 */ /* 0x040fe200000006ff */
[----:B------:R-:W-:Y:S01]  /*6400*/  FFMA R6, R27, R2, R6 ;  /* 0x000000021b067223 */ /* 0x000fe20000000006 */
[----:B------:R-:W-:Y:S01]  /*6410*/  LOP3.LUT R2, R36, 0xffff0000, RZ, 0xc0, !PT ;  /* 0xffff000024027812 */ /* 0x000fe200078ec0ff */
[C---:B------:R-:W-:Y:S01]  /*6420*/  FMUL R11, R24.reuse, R11 ;  /* 0x0000000b180b7220 */ /* 0x040fe20000400000 */
[----:B------:R-:W-:Y:S01]  /*6430*/  SHF.L.U32 R3, R37, 0x10, RZ ;  /* 0x0000001025037819 */ /* 0x000fe200000006ff */
[C---:B------:R-:W-:Y:S01]  /*6440*/  FMUL R9, R24.reuse, R13 ;  /* 0x0000000d18097220 */ /* 0x040fe20000400000 */
[----:B------:R-:W-:Y:S01]  /*6450*/  F2FP.BF16.F32.PACK_AB R34, R5, R4 ;  /* 0x000000040522723e */ /* 0x000fe200000010ff */
[C---:B------:R-:W-:Y:S01]  /*6460*/  FMUL R10, R24.reuse, R14 ;  /* 0x0000000e180a7220 */ /* 0x040fe20000400000 */
[C---:B------:R-:W-:Y:S01]  /*6470*/  FFMA R11, R27.reuse, R16, R11 ;  /* 0x000000101b0b7223 */ /* 0x040fe2000000000b */
[C---:B------:R-:W-:Y:S01]  /*6480*/  FFMA R8, R27.reuse, R0, R8 ;  /* 0x000000001b087223 */ /* 0x040fe20000000008 */
[----:B------:R-:W-:Y:S01]  /*6490*/  FFMA R9, R27, R2, R9 ;  /* 0x000000021b097223 */ /* 0x000fe20000000009 */
[----:B------:R-:W-:Y:S01]  /*64a0*/  LOP3.LUT R0, R37, 0xffff0000, RZ, 0xc0, !PT ;  /* 0xffff000025007812 */ /* 0x000fe200078ec0ff */
[----:B------:R-:W-:Y:S01]  /*64b0*/  FFMA R10, R27, R3, R10 ;  /* 0x000000031b0a7223 */ /* 0x000fe2000000000a */
[----:B------:R-:W-:Y:S01]  /*64c0*/  FMUL R15, R24, R15 ;  /* 0x0000000f180f7220 */ /* 0x000fe20000400000 */
[----:B------:R-:W-:Y:S01]  /*64d0*/  SHF.L.U32 R2, R38, 0x10, RZ ;  /* 0x0000001026027819 */ /* 0x000fe200000006ff */
[----:B------:R-:W-:Y:S01]  /*64e0*/  FMUL R13, R24, R17 ;  /* 0x00000011180d7220 */ /* 0x000fe20000400000 */
[----:B------:R-:W-:Y:S01]  /*64f0*/  LOP3.LUT R3, R38, 0xffff0000, RZ, 0xc0, !PT ;  /* 0xffff000026037812 */ /* 0x000fe200078ec0ff */
[C---:B------:R-:W-:Y:S01]  /*6500*/  FMUL R14, R24.reuse, R18 ;  /* 0x00000012180e7220 */ /* 0x040fe20000400000 */
[----:B------:R-:W-:Y:S01]  /*6510*/  SHF.L.U32 R4, R39, 0x10, RZ ;  /* 0x0000001027047819 */ /* 0x000fe200000006ff */
[----:B------:R-:W-:Y:S01]  /*6520*/  FFMA R15, R27, R0, R15 ;  /* 0x000000001b0f7223 */ /* 0x000fe2000000000f */
[----:B------:R-:W-:Y:S01]  /*6530*/  LOP3.LUT R5, R39, 0xffff0000, RZ, 0xc0, !PT ;  /* 0xffff000027057812 */ /* 0x000fe200078ec0ff */
[----:B------:R-:W-:Y:S01]  /*6540*/  FMUL R19, R24, R19 ;  /* 0x0000001318137220 */ /* 0x000fe20000400000 */
[C---:B------:R-:W-:Y:S01]  /*6550*/  FFMA R12, R27.reuse, R2, R12 ;  /* 0x000000021b0c7223 */ /* 0x040fe2000000000c */
[C---:B------:R-:W-:Y:S01]  /*6560*/  FFMA R13, R27.reuse, R3, R13 ;  /* 0x000000031b0d7223 */ /* 0x040fe2000000000d */
[C---:B------:R-:W-:Y:S01]  /*6570*/  FFMA R14, R27.reuse, R4, R14 ;  /* 0x000000041b0e7223 */ /* 0x040fe2000000000e */
[----:B------:R-:W-:Y:S01]  /*6580*/  FFMA R19, R27, R5, R19 ;  /* 0x000000051b137223 */ /* 0x000fe20000000013 */
[----:B------:R-:W-:Y:S02]  /*6590*/  F2FP.BF16.F32.PACK_AB R35, R11, R6 ;  /* 0x000000060b23723e */ /* 0x000fe400000010ff */
[----:B------:R-:W-:Y:S02]  /*65a0*/  F2FP.BF16.F32.PACK_AB R8, R9, R8 ;  /* 0x000000080908723e */ /* 0x000fe400000010ff */
[----:B------:R-:W-:Y:S01]  /*65b0*/  F2FP.BF16.F32.PACK_AB R9, R15, R10 ;  /* 0x0000000a0f09723e */ /* 0x000fe200000010ff */
[----:B------:R1:W-:Y:S01]  /*65c0*/  STSM.16.M88.4 [R60+0x200], R32 ;  /* 0x000200203c007844 */ /* 0x0003e20000000200 */
[----:B------:R-:W-:Y:S02]  /*65d0*/  F2FP.BF16.F32.PACK_AB R10, R13, R12 ;  /* 0x0000000c0d0a723e */ /* 0x000fe400000010ff */
[----:B------:R-:W-:Y:S05]  /*65e0*/  F2FP.BF16.F32.PACK_AB R11, R19, R14 ;  /* 0x0000000e130b723e */ /* 0x000fea00000010ff */
[----:B------:R1:W-:Y:S01]  /*65f0*/  STSM.16.M88.4 [R59+0x200], R8 ;  /* 0x000200083b007844 */ /* 0x0003e20000000200 */
[----:B------:R-:W-:Y:S01]  /*6600*/  @!PT LDS RZ, [RZ] ;  /* 0x00000000fffff984 */ /* 0x000fe20000000800 */
[----:B------:R-:W-:Y:S01]  /*6610*/  @!PT LDS RZ, [RZ] ;  /* 0x00000000fffff984 */ /* 0x000fe20000000800 */
[----:B------:R-:W-:Y:S01]  /*6620*/  @!PT LDS RZ, [RZ] ;  /* 0x00000000fffff984 */ /* 0x000fe20000000800 */
[----:B------:R-:W-:Y:S01]  /*6630*/  @!PT LDS RZ, [RZ] ;  /* 0x00000000fffff984 */ /* 0x000fe20000000800 */
[----:B------:R3:W-:Y:S07]  /*6640*/  MEMBAR.ALL.CTA ;  /* 0x0000000000007992 */ /* 0x0007ee0000008000 */
[----:B---3--:R-:W3:Y:S02]  /*6650*/  FENCE.VIEW.ASYNC.S ;  /* 0x00000000000073c6 */ /* 0x008ee40000000000 */
[----:B---3--:R-:W-:Y:S06]  /*6660*/  BAR.SYNC.DEFER_BLOCKING 0x1, 0x80 ;  /* 0x0042000000007b1d */ /* 0x008fec0000010000 */
[----:B------:R-:W-:Y:S05]  /*6670*/  @P0 BRA `(.L_x_106) ;  /* 0x0000000000280947 */ /* 0x000fea0003800000 */
[----:B------:R-:W3:Y:S01]  /*6680*/  LDCU.64 UR6, c[0x0][0x348] ;  /* 0x00006900ff0677ac */ /* 0x000ee20008000a00 */
[----:B------:R-:W-:Y:S01]  /*6690*/  UIADD3 UR4, UPT, UPT, UR44, 0x200, URZ ;  /* 0x000002002c047890 */ /* 0x000fe2000fffe0ff */
[----:B------:R-:W-:Y:S05]  /*66a0*/  UMOV UR51, UR36 ;  /* 0x0000002400337c82 */ /* 0x000fea0008000000 */
[----:B------:R-:W-:Y:S04]  /*66b0*/  MOV R50, UR4 ;  /* 0x0000000400327c02 */ /* 0x000fe80008000f00 */
[----:B------:R-:W-:Y:S01]  /*66c0*/  R2UR UR48, R50 ;  /* 0x00000000323072ca */ /* 0x000fe200000e0000 */
[----:B---3--:R-:W-:Y:S04]  /*66d0*/  UIADD3 UR4, UP0, UPT, UR6, 0x680, URZ ;  /* 0x0000068006047890 */ /* 0x008fe8000ff1e0ff */
[----:B------:R-:W-:Y:S09]  /*66e0*/  UIADD3.X UR5, UPT, UPT, URZ, UR7, URZ, UP0, !UPT ;  /* 0x00000007ff057290 */ /* 0x000ff200087fe4ff */
[----:B------:R3:W-:Y:S01]  /*66f0*/  UTMASTG.3D [UR48], [UR4] ;  /* 0x00000030040073b5 */ /* 0x0007e20008010000 */
[----:B------:R0:W-:Y:S01]  /*6700*/  UTMACMDFLUSH ;  /* 0x00000000000079b7 */ /* 0x0001e20000000000 */
[----:B---3--:R-:W-:Y:S04]  /*6710*/  DEPBAR.LE SB0, 0x1 ;  /* 0x000080400000791a */ /* 0x008fe80000000000 */
.L_x_106:
[----:B------:R-:W-:Y:S05]  /*6720*/  BSYNC.RECONVERGENT B0 ;  /* 0x0000000000007941 */ /* 0x000fea0003800200 */
.L_x_105:
[----:B------:R-:W-:Y:S01]  /*6730*/  BAR.SYNC.DEFER_BLOCKING 0x1, 0x80 ;  /* 0x0042000000007b1d */ /* 0x000fe20000010000 */
[----:B------:R-:W-:Y:S01]  /*6740*/  ISETP.NE.AND P1, PT, R58, RZ, PT ;  /* 0x000000ff3a00720c */ /* 0x000fe20003f25270 */
[----:B------:R-:W-:Y:S01]  /*6750*/  UISETP.NE.AND UP0, UPT, UR47, URZ, UPT ;  /* 0x000000ff2f00728c */ /* 0x000fe2000bf05270 */
[----:B------:R-:W-:Y:S11]  /*6760*/  LEA R4, R61, UR44, 0x3 ;  /* 0x0000002c3d047c11 */ /* 0x000ff6000f8e18ff */
[----:B------:R-:W-:Y:S01]  /*6770*/  @P1 SHF.L.U32 R3, R55, 0x1f, RZ ;  /* 0x0000001f37031819 */ /* 0x000fe200000006ff */
[----:B------:R-:W-:Y:S06]  /*6780*/  BRA.U !UP0, `(.L_x_107) ;  /* 0x0000000108247547 */ /* 0x000fec000b800000 */
[----:B------:R-:W3:Y:S01]  /*6790*/  S2R R0, SR_CgaCtaId ;  /* 0x0000000000007919 */ /* 0x000ee20000008800 */
[----:B------:R-:W-:Y:S01]  /*67a0*/  IMAD.U32 R2, RZ, RZ, UR46 ;  /* 0x0000002eff027e24 */ /* 0x000fe2000f8e00ff */
[----:B------:R-:W-:Y:S04]  /*67b0*/  UIADD3 UR4, UPT, UPT, UR46, 0x1, URZ ;  /* 0x000000012e047890 */ /* 0x000fe8000fffe0ff */
[----:B------:R-:W-:Y:S01]  /*67c0*/  @P1 LEA R2, R2, UR44, 0x3 ;  /* 0x0000002c02021c11 */ /* 0x000fe2000f8e18ff */
[----:B------:R-:W-:Y:S04]  /*67d0*/  UISETP.NE.AND UP0, UPT, UR4, 0x4, UPT ;  /* 0x000000040400788c */ /* 0x000fe8000bf05270 */
[----:B------:R-:W-:Y:S01]  /*67e0*/  @P1 VIADD R2, R2, 0x60 ;  /* 0x0000006002021836 */ /* 0x000fe20000000000 */
[----:B------:R-:W-:Y:S04]  /*67f0*/  USEL UR46, UR4, URZ, UP0 ;  /* 0x000000ff042e7287 */ /* 0x000fe80008000000 */
[----:B---3--:R-:W-:Y:S04]  /*6800*/  @P1 PRMT R0, R0, 0x654, R2 ;  /* 0x0000065400001816 */ /* 0x008fe80000000002 */
[----:B------:R3:W-:Y:S04]  /*6810*/  @P1 SYNCS.ARRIVE.TRANS64.RED.A1T0 RZ, [R0+URZ], RZ ;  /* 0x000000ff00ff19a7 */ /* 0x0007e800081004ff */
.L_x_107:
[----:B------:R-:W4:Y:S01]  /*6820*/  @P1 SYNCS.PHASECHK.TRANS64.TRYWAIT P0, [R4+URZ+0x40], R3 ;  /* 0x00004003040015a7 */ /* 0x000f2200080011ff */
[----:B------:R-:W-:Y:S01]  /*6830*/  BSSY B1, `(.L_x_108) ;  /* 0x0000013000017945 */ /* 0x000fe20003800000 */
[----:B----4-:R-:W-:Y:S03]  /*6840*/  @P1 SEL R63, RZ, 0x1, !P0 ;  /* 0x00000001ff3f1807 */ /* 0x010fe60004000000 */
[----:B------:R-:W-:Y:S05]  /*6850*/  @!P1 BRA `(.L_x_109) ;  /* 0x0000000000409947 */ /* 0x000fea0003800000 */
[----:B------:R-:W-:Y:S01]  /*6860*/  ISETP.NE.AND P1, PT, R64, RZ, PT ;  /* 0x000000ff4000720c */ /* 0x000fe20003f25270 */
[----:B------:R-:W-:Y:S01]  /*6870*/  BSSY B0, `(.L_x_110) ;  /* 0x0000009000007945 */ /* 0x000fe20003800000 */
[----:B------:R-:W-:Y:S11]  /*6880*/  ISETP.NE.AND P0, PT, R63, RZ, PT ;  /* 0x000000ff3f00720c */ /* 0x000ff60003f05270 */
[----:B------:R-:W-:Y:S05]  /*6890*/  @P1 IMAD R3, R61, 0x1000, R62 ;  /* 0x000010003d031824 */ /* 0x000fea00078e023e */
[----:B------:R-:W-:Y:S05]  /*68a0*/  @P1 IADD3 R2, PT, PT, R3, UR44, RZ ;  /* 0x0000002c03021c10 */ /* 0x000fea000fffe0ff */
[----:B------:R-:W-:Y:S01]  /*68b0*/  @P1 IMAD.IADD R2, R56, 0x1, R2 ;  /* 0x0000000138021824 */ /* 0x000fe200078e0202 */
[----:B------:R-:W-:Y:S06]  /*68c0*/  @P0 BRA `(.L_x_111) ;  /* 0x00000000000c0947 */ /* 0x000fec0003800000 */
[----:B---3--:R-:W-:Y:S04]  /*68d0*/  SHF.L.U32 R0, R55, 0x1f, RZ ;  /* 0x0000001f37007819 */ /* 0x008fe800000006ff */
[----:B------:R-:W3:Y:S02]  /*68e0*/  SYNCS.PHASECHK.TRANS64.TRYWAIT P0, [R4+URZ+0x40], R0 ;  /* 0x00004000040075a7 */ /* 0x000ee400080011ff */
[----:B---3--:R-:W-:Y:S05]  /*68f0*/  @!P0 BRA `(.L_x_112) ;  /* 0x0000002400a88947 */ /* 0x008fea0003800000 */
.L_x_111:
[----:B------:R-:W-:Y:S05]  /*6900*/  BSYNC B0 ;  /* 0x0000000000007941 */ /* 0x000fea0003800000 */
.L_x_110:
[----:B------:R-:W-:Y:S02]  /*6910*/  ISETP.NE.AND P0, PT, R64, RZ, PT ;  /* 0x000000ff4000720c */ /* 0x000fe40003f05270 */
[----:B------:R-:W-:Y:S11]  /*6920*/  IADD3 R61, PT, PT, R61, 0x1, RZ ;  /* 0x000000013d3d7810 */ /* 0x000ff60007ffe0ff */
[----:B------:R-:W-:Y:S05]  /*6930*/  @P0 WARPSYNC.ALL ;  /* 0x0000000000000948 */ /* 0x000fea0003800000 */
[----:B------:R4:W1:Y:S04]  /*6940*/  @P0 LDSM.16.M88.4 R28, [R3+UR44+0x200] ;  /* 0x0002002c031c083b */ /* 0x0008680008000200 */
[----:B------:R4:W1:Y:S02]  /*6950*/  @P0 LDSM.16.M88.4 R36, [R2+0x200] ;  /* 0x000200000224083b */ /* 0x0008640000000200 */
.L_x_109:
[----:B------:R-:W-:Y:S05]  /*6960*/  BSYNC B1 ;  /* 0x0000000000017941 */ /* 0x000fea0003800000 */
.L_x_108:
[----:B---3--:R-:W-:Y:S05]  /*6970*/  VIADD R0, R25, 0x20 ;  /* 0x0000002019007836 */ /* 0x008fea0000000000 */
[----:B------:R-:W-:Y:S04]  /*6980*/  SHF.R.U32.HI R0, RZ, 0x15, R0 ;  /* 0x00000015ff007819 */ /* 0x000fe80000011600 */
[----:B------:R-:W-:Y:S11]  /*6990*/  LOP3.LUT P0, RZ, R0, 0x3, R46, 0x48, !PT ;  /* 0x0000000300ff7812 */ /* 0x000ff6000780482e */
[----:B------:R-:W-:Y:S02]  /*69a0*/  @!UPT UIADD3 URZ, UPT, UPT, URZ, URZ, URZ ;  /* 0x000000fffffff290 */ /* 0x000fe4000fffe0ff */
[----:B------:R-:W-:Y:S05]  /*69b0*/  @!P0 BRA `(.L_x_113) ;  /* 0x0000000000408947 */ /* 0x000fea0003800000 */
[----:B------:R-:W3:Y:S01]  /*69c0*/  LDCU.64 UR8, c[0x4][0x70] ;  /* 0x01000e00ff0877ac */ /* 0x000ee20008000a00 */
[----:B----4-:R-:W-:Y:S01]  /*69d0*/  MOV R3, 0x0 ;  /* 0x0000000000037802 */ /* 0x010fe20000000f00 */
[----:B------:R-:W-:Y:S02]  /*69e0*/  HFMA2 R12, -RZ, RZ, 0, 5.9604644775390625e-08 ;  /* 0x00000001ff0c7431 */ /* 0x000fe400000001ff */
[----:B-1----:R-:W-:Y:S02]  /*69f0*/  IMAD.MOV.U32 R8, RZ, RZ, 0x192 ;  /* 0x00000192ff087424 */ /* 0x002fe400078e00ff */
[----:B------:R-:W-:Y:S01]  /*6a00*/  IMAD.MOV.U32 R13, RZ, RZ, RZ ;  /* 0x000000ffff0d7224 */ /* 0x000fe200078e00ff */
[----:B------:R-:W1:Y:S01]  /*6a10*/  LDCU.64 UR6, c[0x4][0x78] ;  /* 0x01000f00ff0677ac */ /* 0x000e620008000a00 */
[----:B------:R-:W4:Y:S01]  /*6a20*/  LDC.64 R2, c[0x4][R3] ;  /* 0x0100000003027b82 */ /* 0x000f220000000a00 */
[----:B------:R-:W5:Y:S01]  /*6a30*/  LDCU.64 UR4, c[0x4][0x10] ;  /* 0x01000200ff0477ac */ /* 0x000f620008000a00 */
[----:B---3--:R-:W-:Y:S01]  /*6a40*/  MOV R5, UR9 ;  /* 0x0000000900057c02 */ /* 0x008fe20008000f00 */
[----:B------:R-:W-:Y:S01]  /*6a50*/  IMAD.U32 R4, RZ, RZ, UR8 ;  /* 0x00000008ff047e24 */ /* 0x000fe2000f8e00ff */
[----:B-1----:R-:W-:Y:S01]  /*6a60*/  MOV R7, UR7 ;  /* 0x0000000700077c02 */ /* 0x002fe20008000f00 */
[----:B------:R-:W-:Y:S01]  /*6a70*/  IMAD.U32 R6, RZ, RZ, UR6 ;  /* 0x00000006ff067e24 */ /* 0x000fe2000f8e00ff */
[----:B-----5:R-:W-:Y:S01]  /*6a80*/  MOV R11, UR5 ;  /* 0x00000005000b7c02 */ /* 0x020fe20008000f00 */
[----:B------:R-:W-:Y:S02]  /*6a90*/  IMAD.U32 R10, RZ, RZ, UR4 ;  /* 0x00000004ff0a7e24 */ /* 0x000fe4000f8e00ff */
[----:B------:R-:W-:Y:S07]  /*6aa0*/  LEPC R20, `(.L_x_113) ;  /* 0x000000001014794e */ /* 0x000fee0000000000 */
[----:B--2-4-:R-:W-:Y:S05]  /*6ab0*/  CALL.ABS.NOINC R2 ;  /* 0x0000000002007343 */ /* 0x014fea0003c00000 */
.L_x_113:
[----:B-1--4-:R-:W-:Y:S01]  /*6ac0*/  SHF.L.U32 R3, R28, 0x10, RZ ;  /* 0x000000101c037819 */ /* 0x012fe200000006ff */
[----:B------:R-:W-:Y:S05]  /*6ad0*/  WARPSYNC.ALL ;  /* 0x0000000000007948 */ /* 0x000fea0003800000 */
[----:B------:R-:W-:Y:S01]  /*6ae0*/  R2UR UR4, R25 ;  /* 0x00000000190472ca */ /* 0x000fe200000e0000 */
[----:B------:R-:W1:Y:S01]  /*6af0*/  S2R R65, SR_CgaCtaId ;  /* 0x0000000000417919 */ /* 0x000e620000008800 */
[C---:B------:R-:W-:Y:S01]  /*6b00*/  SHF.L.U32 R20, R29.reuse, 0x10, RZ ;  /* 0x000000101d147819 */ /* 0x040fe200000006ff */
[----:B------:R-:W-:Y:S01]  /*6b10*/  BSSY.RECONVERGENT B0, `(.L_x_114) ;  /* 0x0000054000007945 */ /* 0x000fe20003800200 */
[----:B------:R-:W-:Y:S02]  /*6b20*/  LOP3.LUT R21, R29, 0xffff0000, RZ, 0xc0, !PT ;  /* 0xffff00001d157812 */ /* 0x000fe400078ec0ff */
[----:B------:R-:W-:Y:S02]  /*6b30*/  ISETP.NE.AND P6, PT, R58, RZ, PT ;  /* 0x000000ff3a00720c */ /* 0x000fe40003fc5270 */
[----:B------:R-:W-:Y:S05]  /*6b40*/  ISETP.NE.AND P0, PT, R57, RZ, PT ;  /* 0x000000ff3900720c */ /* 0x000fea0003f05270 */
[----:B------:R-:W3:Y:S02]  /*6b50*/  LDTM.16dp256bit.x4 R4, tmem[UR4+0x20] ;  /* 0x00002004000479ee */ /* 0x000ee40008120000 */
[----:B---3--:R-:W-:Y:S01]  /*6b60*/  FMUL R0, R24, R4 ;  /* 0x0000000418007220 */ /* 0x008fe20000400000 */
[----:B------:R-:W-:Y:S01]  /*6b70*/  LOP3.LUT R4, R28, 0xffff0000, RZ, 0xc0, !PT ;  /* 0xffff00001c047812 */ /* 0x000fe200078ec0ff */
[C---:B------:R-:W-:Y:S01]  /*6b80*/  FMUL R2, R24.reuse, R5 ;  /* 0x0000000518027220 */ /* 0x040fe20000400000 */
[C---:B------:R-:W-:Y:S01]  /*6b90*/  FMUL R7, R24.reuse, R7 ;  /* 0x0000000718077220 */ /* 0x040fe20000400000 */
[C---:B------:R-:W-:Y:S01]  /*6ba0*/  FFMA R0, R27.reuse, R3, R0 ;  /* 0x000000031b007223 */ /* 0x040fe20000000000 */
[C---:B------:R-:W-:Y:S01]  /*6bb0*/  FMUL R3, R24.reuse, R6 ;  /* 0x0000000618037220 */ /* 0x040fe20000400000 */
[C---:B------:R-:W-:Y:S01]  /*6bc0*/  FFMA R2, R27.reuse, R4, R2 ;  /* 0x000000041b027223 */ /* 0x040fe20000000002 */
[C---:B------:R-:W-:Y:S01]  /*6bd0*/  FMUL R4, R24.reuse, R8 ;  /* 0x0000000818047220 */ /* 0x040fe20000400000 */
[----:B------:R-:W-:Y:S01]  /*6be0*/  FMUL R8, R24, R12 ;  /* 0x0000000c18087220 */ /* 0x000fe20000400000 */
[C---:B------:R-:W-:Y:S01]  /*6bf0*/  FFMA R3, R27.reuse, R20, R3 ;  /* 0x000000141b037223 */ /* 0x040fe20000000003 */
[----:B------:R-:W-:Y:S01]  /*6c00*/  FFMA R7, R27, R21, R7 ;  /* 0x000000151b077223 */ /* 0x000fe20000000007 */
[----:B------:R-:W-:Y:S01]  /*6c10*/  F2FP.BF16.F32.PACK_AB R32, R2, R0 ;  /* 0x000000000220723e */ /* 0x000fe200000010ff */
[----:B------:R-:W-:Y:S01]  /*6c20*/  FMUL R12, R24, R16 ;  /* 0x00000010180c7220 */ /* 0x000fe20000400000 */
[----:B------:R-:W-:Y:S01]  /*6c30*/  SHF.L.U32 R16, R30, 0x10, RZ ;  /* 0x000000101e107819 */ /* 0x000fe200000006ff */
[----:B------:R-:W-:Y:S01]  /*6c40*/  FMUL R5, R24, R9 ;  /* 0x0000000918057220 */ /* 0x000fe20000400000 */
[----:B------:R-:W-:Y:S01]  /*6c50*/  LOP3.LUT R0, R30, 0xffff0000, RZ, 0xc0, !PT ;  /* 0xffff00001e007812 */ /* 0x000fe200078ec0ff */
[C---:B------:R-:W-:Y:S01]  /*6c60*/  FMUL R6, R24.reuse, R10 ;  /* 0x0000000a18067220 */ /* 0x040fe20000400000 */
[----:B------:R-:W-:Y:S01]  /*6c70*/  SHF.L.U32 R2, R31, 0x10, RZ ;  /* 0x000000101f027819 */ /* 0x000fe200000006ff */
[----:B------:R-:W-:Y:S01]  /*6c80*/  FFMA R4, R27, R16, R4 ;  /* 0x000000101b047223 */ /* 0x000fe20000000004 */
[----:B------:R-:W-:Y:S01]  /*6c90*/  F2FP.BF16.F32.PACK_AB R33, R7, R3 ;  /* 0x000000030721723e */ /* 0x000fe200000010ff */
[----:B------:R-:W-:Y:S01]  /*6ca0*/  FFMA R5, R27, R0, R5 ;  /* 0x000000001b057223 */ /* 0x000fe20000000005 */
[----:B------:R-:W-:Y:S01]  /*6cb0*/  LOP3.LUT R3, R31, 0xffff0000, RZ, 0xc0, !PT ;  /* 0xffff00001f037812 */ /* 0x000fe200078ec0ff */
[----:B------:R-:W-:Y:S01]  /*6cc0*/  FMUL R11, R24, R11 ;  /* 0x0000000b180b7220 */ /* 0x000fe20000400000 */
[C---:B------:R-:W-:Y:S01]  /*6cd0*/  SHF.L.U32 R0, R36.reuse, 0x10, RZ ;  /* 0x0000001024007819 */ /* 0x040fe200000006ff */
[C---:B------:R-:W-:Y:S01]  /*6ce0*/  FFMA R6, R27.reuse, R2, R6 ;  /* 0x000000021b067223 */ /* 0x040fe20000000006 */
[----:B------:R-:W-:Y:S01]  /*6cf0*/  LOP3.LUT R2, R36, 0xffff0000, RZ, 0xc0, !PT ;  /* 0xffff000024027812 */ /* 0x000fe200078ec0ff */
[----:B------:R-:W-:Y:S01]  /*6d00*/  FFMA R11, R27, R3, R11 ;  /* 0x000000031b0b7223 */ /* 0x000fe2000000000b */
[----:B------:R-:W-:Y:S01]  /*6d10*/  SHF.L.U32 R3, R37, 0x10, RZ ;  /* 0x0000001025037819 */ /* 0x000fe200000006ff */
[C---:B------:R-:W-:Y:S01]  /*6d20*/  FMUL R9, R24.reuse, R13 ;  /* 0x0000000d18097220 */ /* 0x040fe20000400000 */
[----:B------:R-:W-:Y:S01]  /*6d30*/  F2FP.BF16.F32.PACK_AB R34, R5, R4 ;  /* 0x000000040522723e */ /* 0x000fe200000010ff */
[----:B------:R-:W-:Y:S01]  /*6d40*/  FMUL R10, R24, R14 ;  /* 0x0000000e180a7220 */ /* 0x000fe20000400000 */
[----:B------:R-:W-:Y:S01]  /*6d50*/  SHF.L.U32 R4, R39, 0x10, RZ ;  /* 0x0000001027047819 */ /* 0x000fe200000006ff */
[----:B------:R-:W-:Y:S01]  /*6d60*/  FFMA R8, R27, R0, R8 ;  /* 0x000000001b087223 */ /* 0x000fe20000000008 */
[----:B------:R-:W-:Y:S01]  /*6d70*/  LOP3.LUT R0, R37, 0xffff0000, RZ, 0xc0, !PT ;  /* 0xffff000025007812 */ /* 0x000fe200078ec0ff */
[C---:B------:R-:W-:Y:S01]  /*6d80*/  FFMA R9, R27.reuse, R2, R9 ;  /* 0x000000021b097223 */ /* 0x040fe20000000009 */
[C---:B------:R-:W-:Y:S01]  /*6d90*/  SHF.L.U32 R2, R38.reuse, 0x10, RZ ;  /* 0x0000001026027819 */ /* 0x040fe200000006ff */
[----:B------:R-:W-:Y:S01]  /*6da0*/  FFMA R10, R27, R3, R10 ;  /* 0x000000031b0a7223 */ /* 0x000fe2000000000a */
[----:B------:R-:W-:Y:S01]  /*6db0*/  LOP3.LUT R3, R38, 0xffff0000, RZ, 0xc0, !PT ;  /* 0xffff000026037812 */ /* 0x000fe200078ec0ff */
[C---:B------:R-:W-:Y:S01]  /*6dc0*/  FMUL R15, R24.reuse, R15 ;  /* 0x0000000f180f7220 */ /* 0x040fe20000400000 */
[----:B------:R-:W-:Y:S01]  /*6dd0*/  LOP3.LUT R5, R39, 0xffff0000, RZ, 0xc0, !PT ;  /* 0xffff000027057812 */ /* 0x000fe200078ec0ff */
[C---:B------:R-:W-:Y:S01]  /*6de0*/  FMUL R13, R24.reuse, R17 ;  /* 0x00000011180d7220 */ /* 0x040fe20000400000 */
[----:B------:R-:W-:Y:S01]  /*6df0*/  F2FP.BF16.F32.PACK_AB R35, R11, R6 ;  /* 0x000000060b23723e */ /* 0x000fe200000010ff */
[C---:B------:R-:W-:Y:S01]  /*6e00*/  FMUL R14, R24.reuse, R18 ;  /* 0x00000012180e7220 */ /* 0x040fe20000400000 */
[C---:B------:R-:W-:Y:S01]  /*6e10*/  FFMA R15, R27.reuse, R0, R15 ;  /* 0x000000001b0f7223 */ /* 0x040fe2000000000f */
[----:B------:R-:W-:Y:S01]  /*6e20*/  FMUL R19, R24, R19 ;  /* 0x0000001318137220 */ /* 0x000fe20000400000 */
[----:B------:R-:W-:Y:S01]  /*6e30*/  FFMA R12, R27, R2, R12 ;  /* 0x000000021b0c7223 */ /* 0x000fe2000000000c */
[----:B------:R3:W-:Y:S01]  /*6e40*/  STSM.16.M88.4 [R60+0x1200], R32 ;  /* 0x001200203c007844 */ /* 0x0007e20000000200 */
[----:B------:R-:W-:Y:S01]  /*6e50*/  F2FP.BF16.F32.PACK_AB R8, R9, R8 ;  /* 0x000000080908723e */ /* 0x000fe200000010ff */
[----:B------:R-:W-:Y:S01]  /*6e60*/  FFMA R13, R27, R3, R13 ;  /* 0x000000031b0d7223 */ /* 0x000fe2000000000d */
[----:B------:R-:W-:Y:S01]  /*6e70*/  F2FP.BF16.F32.PACK_AB R9, R15, R10 ;  /* 0x0000000a0f09723e */ /* 0x000fe200000010ff */
[C---:B------:R-:W-:Y:S01]  /*6e80*/  FFMA R14, R27.reuse, R4, R14 ;  /* 0x000000041b0e7223 */ /* 0x040fe2000000000e */
[----:B------:R-:W-:Y:S01]  /*6e90*/  FFMA R19, R27, R5, R19 ;  /* 0x000000051b137223 */ /* 0x000fe20000000013 */
[----:B------:R-:W-:Y:S02]  /*6ea0*/  MOV R0, UR46 ;  /* 0x0000002e00007c02 */ /* 0x000fe40008000f00 */
[----:B------:R-:W-:Y:S02]  /*6eb0*/  F2FP.BF16.F32.PACK_AB R10, R13, R12 ;  /* 0x0000000c0d0a723e */ /* 0x000fe400000010ff */
[----:B------:R-:W-:Y:S02]  /*6ec0*/  F2FP.BF16.F32.PACK_AB R11, R19, R14 ;  /* 0x0000000e130b723e */ /* 0x000fe400000010ff */
[----:B------:R-:W-:Y:S02]  /*6ed0*/  @P6 LEA R0, R0, UR44, 0x3 ;  /* 0x0000002c00006c11 */ /* 0x000fe4000f8e18ff */
[----:B------:R-:W-:Y:S01]  /*6ee0*/  LEA R2, R61, UR44, 0x3 ;  /* 0x0000002c3d027c11 */ /* 0x000fe2000f8e18ff */
[----:B------:R3:W-:Y:S01]  /*6ef0*/  STSM.16.M88.4 [R59+0x1200], R8 ;  /* 0x001200083b007844 */ /* 0x0007e20000000200 */
[----:B------:R-:W-:Y:S02]  /*6f00*/  @P6 IADD3 R0, PT, PT, R0, 0x60, RZ ;  /* 0x0000006000006810 */ /* 0x000fe40007ffe0ff */
[----:B------:R-:W-:Y:S01]  /*6f10*/  @P6 SHF.L.U32 R3, R55, 0x1f, RZ ;  /* 0x0000001f37036819 */ /* 0x000fe200000006ff */
[----:B------:R-:W-:Y:S01]  /*6f20*/  @!PT LDS RZ, [RZ] ;  /* 0x00000000fffff984 */ /* 0x000fe20000000800 */
[----:B------:R-:W-:Y:S01]  /*6f30*/  @!PT LDS RZ, [RZ] ;  /* 0x00000000fffff984 */ /* 0x000fe20000000800 */
[----:B------:R-:W-:Y:S01]  /*6f40*/  @!PT LDS RZ, [RZ] ;  /* 0x00000000fffff984 */ /* 0x000fe20000000800 */
[----:B------:R-:W-:Y:S01]  /*6f50*/  @!PT LDS RZ, [RZ] ;  /* 0x00000000fffff984 */ /* 0x000fe20000000800 */
[----:B------:R4:W-:Y:S06]  /*6f60*/  MEMBAR.ALL.CTA ;  /* 0x0000000000007992 */ /* 0x0009ec0000008000 */
[----:B----4-:R-:W4:Y:S01]  /*6f70*/  FENCE.VIEW.ASYNC.S ;  /* 0x00000000000073c6 */ /* 0x010f220000000000 */
[----:B-1----:R-:W-:Y:S01]  /*6f80*/  @P6 PRMT R0, R65, 0x654, R0 ;  /* 0x0000065441006816 */ /* 0x002fe20000000000 */
[----:B----4-:R-:W-:Y:S06]  /*6f90*/  BAR.SYNC.DEFER_BLOCKING 0x1, 0x80 ;  /* 0x0042000000007b1d */ /* 0x010fec0000010000 */
[----:B------:R-:W-:Y:S05]  /*6fa0*/  @P0 BRA `(.L_x_115) ;  /* 0x0000000000280947 */ /* 0x000fea0003800000 */
[----:B------:R-:W1:Y:S01]  /*6fb0*/  LDCU.64 UR6, c[0x0][0x348] ;  /* 0x00006900ff0677ac */ /* 0x000e620008000a00 */
[----:B------:R-:W-:Y:S02]  /*6fc0*/  UIADD3 UR9, UPT, UPT, UR49, 0x20, URZ ;  /* 0x0000002031097890 */ /* 0x000fe4000fffe0ff */
[----:B------:R-:W-:Y:S01]  /*6fd0*/  UIADD3 UR8, UPT, UPT, UR44, 0x1200, URZ ;  /* 0x000012002c087890 */ /* 0x000fe2000fffe0ff */
[----:B------:R-:W-:Y:S01]  /*6fe0*/  UMOV UR10, UR50 ;  /* 0x00000032000a7c82 */ /* 0x000fe20008000000 */
[----:B------:R-:W-:Y:S01]  /*6ff0*/  UMOV UR11, UR36 ;  /* 0x00000024000b7c82 */ /* 0x000fe20008000000 */
[----:B-1----:R-:W-:Y:S04]  /*7000*/  UIADD3 UR4, UP0, UPT, UR6, 0x680, URZ ;  /* 0x0000068006047890 */ /* 0x002fe8000ff1e0ff */
[----:B------:R-:W-:Y:S09]  /*7010*/  UIADD3.X UR5, UPT, UPT, URZ, UR7, URZ, UP0, !UPT ;  /* 0x00000007ff057290 */ /* 0x000ff200087fe4ff */
[----:B------:R1:W-:Y:S01]  /*7020*/  UTMASTG.3D [UR8], [UR4] ;  /* 0x00000008040073b5 */ /* 0x0003e20008010000 */
[----:B------:R0:W-:Y:S01]  /*7030*/  UTMACMDFLUSH ;  /* 0x00000000000079b7 */ /* 0x0001e20000000000 */
[----:B-1----:R-:W-:Y:S04]  /*7040*/  DEPBAR.LE SB0, 0x1 ;  /* 0x000080400000791a */ /* 0x002fe80000000000 */
.L_x_115:
[----:B------:R-:W-:Y:S05]  /*7050*/  BSYNC.RECONVERGENT B0 ;  /* 0x0000000000007941 */ /* 0x000fea0003800200 */
.L_x_114:
[----:B------:R-:W-:Y:S01]  /*7060*/  BAR.SYNC.DEFER_BLOCKING 0x1, 0x80 ;  /* 0x0042000000007b1d */ /* 0x000fe20000010000 */
[----:B------:R-:W-:Y:S04]  /*7070*/  UIADD3 UR4, UPT, UPT, UR46, 0x1, URZ ;  /* 0x000000012e047890 */ /* 0x000fe8000fffe0ff */
[----:B------:R-:W-:Y:S04]  /*7080*/  UISETP.NE.AND UP0, UPT, UR4, 0x4, UPT ;  /* 0x000000040400788c */ /* 0x000fe8000bf05270 */
[----:B------:R-:W-:Y:S01]  /*7090*/  USEL UR45, UR4, URZ, UP0 ;  /* 0x000000ff042d7287 */ /* 0x000fe20008000000 */
[----:B------:R1:W-:Y:S01]  /*70a0*/  @P6 SYNCS.ARRIVE.TRANS64.RED.A1T0 RZ, [R0+URZ], RZ ;  /* 0x000000ff00ff69a7 */ /* 0x0003e200081004ff */
[----:B------:R-:W-:Y:S01]  /*70b0*/  BSSY B1, `(.L_x_116) ;  /* 0x0000014000017945 */ /* 0x000fe20003800000 */
[----:B------:R-:W4:Y:S02]  /*70c0*/  @P6 SYNCS.PHASECHK.TRANS64.TRYWAIT P0, [R2+URZ+0x40], R3 ;  /* 0x00004003020065a7 */ /* 0x000f2400080011ff */
[----:B----4-:R-:W-:Y:S01]  /*70d0*/  @P6 SEL R63, RZ, 0x1, !P0 ;  /* 0x00000001ff3f6807 */ /* 0x010fe20004000000 */
[----:B-1----:R-:W-:Y:S06]  /*70e0*/  @!P6 BRA `(.L_x_117) ;  /* 0x000000000040e947 */ /* 0x002fec0003800000 */
[----:B------:R-:W-:Y:S01]  /*70f0*/  ISETP.NE.AND P1, PT, R64, RZ, PT ;  /* 0x000000ff4000720c */ /* 0x000fe20003f25270 */
[----:B------:R-:W-:Y:S01]  /*7100*/  BSSY B0, `(.L_x_118) ;  /* 0x0000009000007945 */ /* 0x000fe20003800000 */
[----:B------:R-:W-:Y:S11]  /*7110*/  ISETP.NE.AND P0, PT, R63, RZ, PT ;  /* 0x000000ff3f00720c */ /* 0x000ff60003f05270 */
[----:B------:R-:W-:Y:S05]  /*7120*/  @P1 IMAD R3, R61, 0x1000, R62 ;  /* 0x000010003d031824 */ /* 0x000fea00078e023e */
[----:B------:R-:W-:Y:S05]  /*7130*/  @P1 IADD3 R0, PT, PT, R3, UR44, RZ ;  /* 0x0000002c03001c10 */ /* 0x000fea000fffe0ff */
[----:B------:R-:W-:Y:S01]  /*7140*/  @P1 IMAD.IADD R0, R56, 0x1, R0 ;  /* 0x0000000138001824 */ /* 0x000fe200078e0200 */
[----:B------:R-:W-:Y:S06]  /*7150*/  @P0 BRA `(.L_x_119) ;  /* 0x00000000000c0947 */ /* 0x000fec0003800000 */
[----:B------:R-:W-:Y:S04]  /*7160*/  SHF.L.U32 R4, R55, 0x1f, RZ ;  /* 0x0000001f37047819 */ /* 0x000fe800000006ff */
[----:B------:R-:W1:Y:S02]  /*7170*/  SYNCS.PHASECHK.TRANS64.TRYWAIT P0, [R2+URZ+0x40], R4 ;  /* 0x00004004020075a7 */ /* 0x000e6400080011ff */
[----:B-1----:R-:W-:Y:S05]  /*7180*/  @!P0 BRA `(.L_x_120) ;  /* 0x0000001c00988947 */ /* 0x002fea0003800000 */
.L_x_119:
[----:B------:R-:W-:Y:S05]  /*7190*/  BSYNC B0 ;  /* 0x0000000000007941 */ /* 0x000fea0003800000 */
.L_x_118:
[----:B------:R-:W-:Y:S02]  /*71a0*/  ISETP.NE.AND P0, PT, R64, RZ, PT ;  /* 0x000000ff4000720c */ /* 0x000fe40003f05270 */
[----:B------:R-:W-:Y:S11]  /*71b0*/  IADD3 R61, PT, PT, R61, 0x1, RZ ;  /* 0x000000013d3d7810 */ /* 0x000ff60007ffe0ff */
[----:B------:R-:W-:Y:S05]  /*71c0*/  @P0 WARPSYNC.ALL ;  /* 0x0000000000000948 */ /* 0x000fea0003800000 */
[----:B------:R4:W1:Y:S04]  /*71d0*/  @P0 LDSM.16.M88.4 R28, [R3+UR44+0x200] ;  /* 0x0002002c031c083b */ /* 0x0008680008000200 */
[----:B------:R4:W1:Y:S02]  /*71e0*/  @P0 LDSM.16.M88.4 R36, [R0+0x200] ;  /* 0x000200000024083b */ /* 0x0008640000000200 */
.L_x_117:
[----:B------:R-:W-:Y:S05]  /*71f0*/  BSYNC B1 ;  /* 0x0000000000017941 */ /* 0x000fea0003800000 */
.L_x_116:
[----:B----4-:R-:W-:Y:S05]  /*7200*/  VIADD R0, R25, 0x40 ;  /* 0x0000004019007836 */ /* 0x010fea0000000000 */
[----:B------:R-:W-:Y:S04]  /*7210*/  SHF.R.U32.HI R0, RZ, 0x15, R0 ;  /* 0x00000015ff007819 */ /* 0x000fe80000011600 */
[----:B------:R-:W-:Y:S11]  /*7220*/  LOP3.LUT P0, RZ, R0, 0x3, R46, 0x48, !PT ;  /* 0x0000000300ff7812 */ /* 0x000ff6000780482e */
[----:B------:R-:W-:Y:S02]  /*7230*/  @!UPT UIADD3 URZ, UPT, UPT, URZ, URZ, URZ ;  /* 0x000000fffffff290 */ /* 0x000fe4000fffe0ff */
[----:B------:R-:W-:Y:S05]  /*7240*/  @!P0 BRA `(.L_x_121) ;  /* 0x0000000000408947 */ /* 0x000fea0003800000 */
[----:B------:R-:W4:Y:S01]  /*7250*/  LDCU.64 UR8, c[0x4][0x70] ;  /* 0x01000e00ff0877ac */ /* 0x000f220008000a00 */
[----:B------:R-:W-:Y:S01]  /*7260*/  MOV R3, 0x0 ;  /* 0x0000000000037802 */ /* 0x000fe20000000f00 */
[----:B------:R-:W-:Y:S02]  /*7270*/  HFMA2 R12, -RZ, RZ, 0, 5.9604644775390625e-08 ;  /* 0x00000001ff0c7431 */ /* 0x000fe400000001ff */
[----:B---3--:R-:W-:Y:S02]  /*7280*/  IMAD.MOV.U32 R8, RZ, RZ, 0x192 ;  /* 0x00000192ff087424 */ /* 0x008fe400078e00ff */
[----:B------:R-:W-:Y:S01]  /*7290*/  IMAD.MOV.U32 R13, RZ, RZ, RZ ;  /* 0x000000ffff0d7224 */ /* 0x000fe200078e00ff */
[----:B------:R-:W3:Y:S01]  /*72a0*/  LDCU.64 UR6, c[0x4][0x78] ;  /* 0x01000f00ff0677ac */ /* 0x000ee20008000a00 */
[----:B-1----:R-:W1:Y:S01]  /*72b0*/  LDC.64 R2, c[0x4][R3] ;  /* 0x0100000003027b82 */ /* 0x002e620000000a00 */
[----:B------:R-:W5:Y:S01]  /*72c0*/  LDCU.64 UR4, c[0x4][0x10] ;  /* 0x01000200ff0477ac */ /* 0x000f620008000a00 */
[----:B----4-:R-:W-:Y:S01]  /*72d0*/  MOV R5, UR9 ;  /* 0x0000000900057c02 */ /* 0x010fe20008000f00 */
[----:B------:R-:W-:Y:S01]  /*72e0*/  IMAD.U32 R4, RZ, RZ, UR8 ;  /* 0x00000008ff047e24 */ /* 0x000fe2000f8e00ff */
[----:B---3--:R-:W-:Y:S01]  /*72f0*/  MOV R7, UR7 ;  /* 0x0000000700077c02 */ /* 0x008fe20008000f00 */
[----:B------:R-:W-:Y:S01]  /*7300*/  IMAD.U32 R6, RZ, RZ, UR6 ;  /* 0x00000006ff067e24 */ /* 0x000fe2000f8e00ff */
[----:B-----5:R-:W-:Y:S01]  /*7310*/  MOV R11, UR5 ;  /* 0x00000005000b7c02 */ /* 0x020fe20008000f00 */
[----:B------:R-:W-:Y:S02]  /*7320*/  IMAD.U32 R10, RZ, RZ, UR4 ;  /* 0x00000004ff0a7e24 */ /* 0x000fe4000f8e00ff */
[----:B------:R-:W-:Y:S07]  /*7330*/  LEPC R20, `(.L_x_121) ;  /* 0x000000001014794e */ /* 0x000fee0000000000 */
[----:B-12---:R-:W-:Y:S05]  /*7340*/  CALL.ABS.NOINC R2 ;  /* 0x0000000002007343 */ /* 0x006fea0003c00000 */
.L_x_121:
[----:B-1----:R-:W-:Y:S01]  /*7350*/  SHF.L.U32 R3, R28, 0x10, RZ ;  /* 0x000000101c037819 */ /* 0x002fe200000006ff */
[----:B------:R-:W-:Y:S05]  /*7360*/  WARPSYNC.ALL ;  /* 0x0000000000007948 */ /* 0x000fea0003800000 */
[----:B------:R-:W-:Y:S01]  /*7370*/  R2UR UR4, R25 ;  /* 0x00000000190472ca */ /* 0x000fe200000e0000 */
[----:B------:R-:W-:Y:S01]  /*7380*/  BSSY.RECONVERGENT B0, `(.L_x_122) ;  /* 0x0000055000007945 */ /* 0x000fe20003800200 */
[C---:B------:R-:W-:Y:S02]  /*7390*/  SHF.L.U32 R20, R29.reuse, 0x10, RZ ;  /* 0x000000101d147819 */ /* 0x040fe400000006ff */
[----:B------:R-:W-:Y:S02]  /*73a0*/  LOP3.LUT R21, R29, 0xffff0000, RZ, 0xc0, !PT ;  /* 0xffff00001d157812 */ /* 0x000fe400078ec0ff */
[----:B------:R-:W-:Y:S02]  /*73b0*/  ISETP.NE.AND P6, PT, R58, RZ, PT ;  /* 0x000000ff3a00720c */ /* 0x000fe40003fc5270 */
[----:B------:R-:W-:Y:S05]  /*73c0*/  ISETP.NE.AND P0, PT, R57, RZ, PT ;  /* 0x000000ff3900720c */ /* 0x000fea0003f05270 */
[----:B---3--:R-:W1:Y:S02]  /*73d0*/  LDTM.16dp256bit.x4 R4, tmem[UR4+0x40] ;  /* 0x00004004000479ee */ /* 0x008e640008120000 */
[----:B-1----:R-:W-:Y:S01]  /*73e0*/  FMUL R0, R24, R4 ;  /* 0x0000000418007220 */ /* 0x002fe20000400000 */
[----:B------:R-:W-:Y:S01]  /*73f0*/  LOP3.LUT R4, R28, 0xffff0000, RZ, 0xc0, !PT ;  /* 0xffff00001c047812 */ /* 0x000fe200078ec0ff */
[C---:B------:R-:W-:Y:S01]  /*7400*/  FMUL R2, R24.reuse, R5 ;  /* 0x0000000518027220 */ /* 0x040fe20000400000 */
        /* <DEDUP_REMOVED lines=26> */
[----:B------:R-:W-:Y:S01]  /*75b0*/  FMUL R10, R24, R14 ;  /* 0x0000000e180a7220 */ /* 0x000fe20000400000 */
[----:B------:R-:W-:Y:S01]  /*75c0*/  SHF.L.U32 R4, R39, 0x10, RZ ;  /* 0x0000001027047819 */ /* 0x000fe200000006ff */
[----:B------:R-:W-:Y:S01]  /*75d0*/  FFMA R11, R27, R16, R11 ;  /* 0x000000101b0b7223 */ /* 0x000fe2000000000b */
[----:B------:R-:W-:Y:S01]  /*75e0*/  LOP3.LUT R5, R39, 0xffff0000, RZ, 0xc0, !PT ;  /* 0xffff000027057812 */ /* 0x000fe200078ec0ff */
[----:B------:R-:W-:Y:S01]  /*75f0*/  FFMA R8, R27, R0, R8 ;  /* 0x000000001b087223 */ /* 0x000fe20000000008 */
[----:B------:R-:W-:Y:S01]  /*7600*/  LOP3.LUT R0, R37, 0xffff0000, RZ, 0xc0, !PT ;  /* 0xffff000025007812 */ /* 0x000fe200078ec0ff */
[C---:B------:R-:W-:Y:S01]  /*7610*/  FFMA R9, R27.reuse, R2, R9 ;  /* 0x000000021b097223 */ /* 0x040fe20000000009 */
[C---:B------:R-:W-:Y:S01]  /*7620*/  SHF.L.U32 R2, R38.reuse, 0x10, RZ ;  /* 0x0000001026027819 */ /* 0x040fe200000006ff */
[----:B------:R-:W-:Y:S01]  /*7630*/  FFMA R10, R27, R3, R10 ;  /* 0x000000031b0a7223 */ /* 0x000fe2000000000a */
[----:B------:R-:W-:Y:S01]  /*7640*/  LOP3.LUT R3, R38, 0xffff0000, RZ, 0xc0, !PT ;  /* 0xffff000026037812 */ /* 0x000fe200078ec0ff */
[C---:B------:R-:W-:Y:S01]  /*7650*/  FMUL R15, R24.reuse, R15 ;  /* 0x0000000f180f7220 */ /* 0x040fe20000400000 */
[----:B------:R-:W-:Y:S01]  /*7660*/  F2FP.BF16.F32.PACK_AB R35, R11, R6 ;  /* 0x000000060b23723e */ /* 0x000fe200000010ff */
[C---:B------:R-:W-:Y:S01]  /*7670*/  FMUL R13, R24.reuse, R17 ;  /* 0x00000011180d7220 */ /* 0x040fe20000400000 */
[C---:B------:R-:W-:Y:S01]  /*7680*/  FMUL R14, R24.reuse, R18 ;  /* 0x00000012180e7220 */ /* 0x040fe20000400000 */
[----:B------:R-:W-:Y:S01]  /*7690*/  FFMA R15, R27, R0, R15 ;  /* 0x000000001b0f7223 */ /* 0x000fe2000000000f */
[----:B------:R-:W-:Y:S01]  /*76a0*/  FMUL R19, R24, R19 ;  /* 0x0000001318137220 */ /* 0x000fe20000400000 */
[----:B------:R1:W-:Y:S01]  /*76b0*/  STSM.16.M88.4 [R60+0x2200], R32 ;  /* 0x002200203c007844 */ /* 0x0003e20000000200 */
[----:B------:R-:W-:Y:S01]  /*76c0*/  F2FP.BF16.F32.PACK_AB R8, R9, R8 ;  /* 0x000000080908723e */ /* 0x000fe200000010ff */
[----:B------:R-:W-:Y:S01]  /*76d0*/  FFMA R12, R27, R2, R12 ;  /* 0x000000021b0c7223 */ /* 0x000fe2000000000c */
[----:B------:R-:W-:Y:S01]  /*76e0*/  F2FP.BF16.F32.PACK_AB R9, R15, R10 ;  /* 0x0000000a0f09723e */ /* 0x000fe200000010ff */
[C---:B------:R-:W-:Y:S01]  /*76f0*/  FFMA R13, R27.reuse, R3, R13 ;  /* 0x000000031b0d7223 */ /* 0x040fe2000000000d */
        /* <DEDUP_REMOVED lines=15> */
[----:B---3--:R-:W3:Y:S01]  /*77f0*/  FENCE.VIEW.ASYNC.S ;  /* 0x00000000000073c6 */ /* 0x008ee20000000000 */
[----:B------:R-:W-:Y:S01]  /*7800*/  @P6 PRMT R0, R65, 0x654, R0 ;  /* 0x0000065441006816 */ /* 0x000fe20000000000 */
[----:B---3--:R-:W-:Y:S06]  /*7810*/  BAR.SYNC.DEFER_BLOCKING 0x1, 0x80 ;  /* 0x0042000000007b1d */ /* 0x008fec0000010000 */
[----:B------:R-:W-:Y:S05]  /*7820*/  @P0 BRA `(.L_x_123) ;  /* 0x0000000000280947 */ /* 0x000fea0003800000 */
[----:B------:R-:W3:Y:S01]  /*7830*/  LDCU.64 UR6, c[0x0][0x348] ;  /* 0x00006900ff0677ac */ /* 0x000ee20008000a00 */
[----:B------:R-:W-:Y:S02]  /*7840*/  UIADD3 UR9, UPT, UPT, UR49, 0x40, URZ ;  /* 0x0000004031097890 */ /* 0x000fe4000fffe0ff */
[----:B------:R-:W-:Y:S01]  /*7850*/  UIADD3 UR8, UPT, UPT, UR44, 0x2200, URZ ;  /* 0x000022002c087890 */ /* 0x000fe2000fffe0ff */
[----:B------:R-:W-:Y:S01]  /*7860*/  UMOV UR10, UR50 ;  /* 0x00000032000a7c82 */ /* 0x000fe20008000000 */
[----:B------:R-:W-:Y:S01]  /*7870*/  UMOV UR11, UR36 ;  /* 0x00000024000b7c82 */ /* 0x000fe20008000000 */
[----:B---3--:R-:W-:Y:S04]  /*7880*/  UIADD3 UR4, UP0, UPT, UR6, 0x680, URZ ;  /* 0x0000068006047890 */ /* 0x008fe8000ff1e0ff */
[----:B------:R-:W-:Y:S09]  /*7890*/  UIADD3.X UR5, UPT, UPT, URZ, UR7, URZ, UP0, !UPT ;  /* 0x00000007ff057290 */ /* 0x000ff200087fe4ff */
[----:B------:R3:W-:Y:S01]  /*78a0*/  UTMASTG.3D [UR8], [UR4] ;  /* 0x00000008040073b5 */ /* 0x0007e20008010000 */
[----:B------:R0:W-:Y:S01]  /*78b0*/  UTMACMDFLUSH ;  /* 0x00000000000079b7 */ /* 0x0001e20000000000 */
[----:B---3--:R-:W-:Y:S04]  /*78c0*/  DEPBAR.LE SB0, 0x1 ;  /* 0x000080400000791a */ /* 0x008fe80000000000 */
.L_x_123:
[----:B------:R-:W-:Y:S05]  /*78d0*/  BSYNC.RECONVERGENT B0 ;  /* 0x0000000000007941 */ /* 0x000fea0003800200 */
.L_x_122:
        /* <DEDUP_REMOVED lines=8> */
[----:B---3--:R-:W-:Y:S06]  /*7960*/  @!P6 BRA `(.L_x_125) ;  /* 0x000000000040e947 */ /* 0x008fec0003800000 */
        /* <DEDUP_REMOVED lines=8> */
[----:B------:R-:W3:Y:S02]  /*79f0*/  SYNCS.PHASECHK.TRANS64.TRYWAIT P0, [R3+URZ+0x40], R0 ;  /* 0x00004000030075a7 */ /* 0x000ee400080011ff */
[----:B---3--:R-:W-:Y:S05]  /*7a00*/  @!P0 BRA `(.L_x_128) ;  /* 0x00000014008c8947 */ /* 0x008fea0003800000 */
.L_x_127:
[----:B------:R-:W-:Y:S05]  /*7a10*/  BSYNC B0 ;  /* 0x0000000000007941 */ /* 0x000fea0003800000 */
.L_x_126:
[----:B------:R-:W-:Y:S11]  /*7a20*/  ISETP.NE.AND P0, PT, R64, RZ, PT ;  /* 0x000000ff4000720c */ /* 0x000ff60003f05270 */
[----:B------:R-:W-:Y:S02]  /*7a30*/  @!UPT UIADD3 URZ, UPT, UPT, URZ, URZ, URZ ;  /* 0x000000fffffff290 */ /* 0x000fe4000fffe0ff */
[----:B------:R-:W-:Y:S05]  /*7a40*/  @P0 WARPSYNC.ALL ;  /* 0x0000000000000948 */ /* 0x000fea0003800000 */
[----:B------:R4:W1:Y:S04]  /*7a50*/  @P0 LDSM.16.M88.4 R28, [R61+UR44+0x200] ;  /* 0x0002002c3d1c083b */ /* 0x0008680008000200 */
[----:B------:R4:W1:Y:S02]  /*7a60*/  @P0 LDSM.16.M88.4 R36, [R2+0x200] ;  /* 0x000200000224083b */ /* 0x0008640000000200 */
.L_x_125:
[----:B------:R-:W-:Y:S05]  /*7a70*/  BSYNC B1 ;  /* 0x0000000000017941 */ /* 0x000fea0003800000 */
.L_x_124:
[----:B---3--:R-:W-:Y:S05]  /*7a80*/  VIADD R0, R25, 0x60 ;  /* 0x0000006019007836 */ /* 0x008fea0000000000 */
[----:B------:R-:W-:Y:S04]  /*7a90*/  SHF.R.U32.HI R0, RZ, 0x15, R0 ;  /* 0x00000015ff007819 */ /* 0x000fe80000011600 */
[----:B------:R-:W-:Y:S11]  /*7aa0*/  LOP3.LUT P0, RZ, R0, 0x3, R46, 0x48, !PT ;  /* 0x0000000300ff7812 */ /* 0x000ff6000780482e */
[----:B------:R-:W-:Y:S02]  /*7ab0*/  @!UPT UIADD3 URZ, UPT, UPT, URZ, URZ, URZ ;  /* 0x000000fffffff290 */ /* 0x000fe4000fffe0ff */
[----:B------:R-:W-:Y:S05]  /*7ac0*/  @!P0 BRA `(.L_x_129) ;  /* 0x0000000000408947 */ /* 0x000fea0003800000 */
[----:B------:R-:W3:Y:S01]  /*7ad0*/  LDCU.64 UR8, c[0x4][0x70] ;  /* 0x01000e00ff0877ac */ /* 0x000ee20008000a00 */
[----:B------:R-:W-:Y:S01]  /*7ae0*/  MOV R3, 0x0 ;  /* 0x0000000000037802 */ /* 0x000fe20000000f00 */
[----:B------:R-:W-:Y:S02]  /*7af0*/  HFMA2 R12, -RZ, RZ, 0, 5.9604644775390625e-08 ;  /* 0x00000001ff0c7431 */ /* 0x000fe400000001ff */
[----:B-1----:R-:W-:Y:S02]  /*7b00*/  IMAD.MOV.U32 R8, RZ, RZ, 0x192 ;  /* 0x00000192ff087424 */ /* 0x002fe400078e00ff */
[----:B------:R-:W-:Y:S01]  /*7b10*/  IMAD.MOV.U32 R13, RZ, RZ, RZ ;  /* 0x000000ffff0d7224 */ /* 0x000fe200078e00ff */
[----:B------:R-:W1:Y:S01]  /*7b20*/  LDCU.64 UR6, c[0x4][0x78] ;  /* 0x01000f00ff0677ac */ /* 0x000e620008000a00 */
[----:B----4-:R-:W4:Y:S01]  /*7b30*/  LDC.64 R2, c[0x4][R3] ;  /* 0x0100000003027b82 */ /* 0x010f220000000a00 */
        /* <DEDUP_REMOVED lines=9> */
.L_x_129:
[----:B------:R-:W-:Y:S01]  /*7bd0*/  ISETP.NE.AND P0, PT, R57, RZ, PT ;  /* 0x000000ff3900720c */ /* 0x000fe20003f05270 */
[----:B------:R-:W-:Y:S05]  /*7be0*/  WARPSYNC.ALL ;  /* 0x0000000000007948 */ /* 0x000fea0003800000 */
[----:B------:R-:W-:Y:S01]  /*7bf0*/  R2UR UR4, R25 ;  /* 0x00000000190472ca */ /* 0x000fe200000e0000 */
[----:B------:R-:W3:Y:S01]  /*7c00*/  S2UR UR5, SR_CgaCtaId ;  /* 0x00000000000579c3 */ /* 0x000ee20000008800 */
[C---:B-1----:R-:W-:Y:S01]  /*7c10*/  SHF.L.U32 R0, R28.reuse, 0x10, RZ ;  /* 0x000000101c007819 */ /* 0x042fe200000006ff */
[----:B------:R-:W-:Y:S01]  /*7c20*/  BSSY.RECONVERGENT B0, `(.L_x_130) ;  /* 0x0000052000007945 */ /* 0x000fe20003800200 */
[----:B----4-:R-:W-:Y:S02]  /*7c30*/  LOP3.LUT R2, R28, 0xffff0000, RZ, 0xc0, !PT ;  /* 0xffff00001c027812 */ /* 0x010fe400078ec0ff */
[C---:B------:R-:W-:Y:S02]  /*7c40*/  SHF.L.U32 R3, R29.reuse, 0x10, RZ ;  /* 0x000000101d037819 */ /* 0x040fe400000006ff */
[----:B------:R-:W-:Y:S02]  /*7c50*/  LOP3.LUT R20, R29, 0xffff0000, RZ, 0xc0, !PT ;  /* 0xffff00001d147812 */ /* 0x000fe400078ec0ff */
[C---:B------:R-:W-:Y:S02]  /*7c60*/  SHF.L.U32 R21, R30.reuse, 0x10, RZ ;  /* 0x000000101e157819 */ /* 0x040fe400000006ff */
[----:B------:R-:W-:Y:S01]  /*7c70*/  LOP3.LUT R25, R30, 0xffff0000, RZ, 0xc0, !PT ;  /* 0xffff00001e197812 */ /* 0x000fe200078ec0ff */
[----:B------:R-:W1:Y:S01]  /*7c80*/  LDTM.16dp256bit.x4 R4, tmem[UR4+0x60] ;  /* 0x00006004000479ee */ /* 0x000e620008120000 */
[----:B------:R-:W-:Y:S01]  /*7c90*/  R2UR UR4, R26 ;  /* 0x000000001a0472ca */ /* 0x000fe200000e0000 */
[----:B------:R-:W-:Y:S01]  /*7ca0*/  NOP ;  /* 0x0000000000007918 */ /* 0x000fe20000000000 */
[C---:B------:R-:W-:Y:S02]  /*7cb0*/  SHF.L.U32 R26, R31.reuse, 0x10, RZ ;  /* 0x000000101f1a7819 */ /* 0x040fe400000006ff */
[----:B------:R-:W-:Y:S02]  /*7cc0*/  LOP3.LUT R28, R31, 0xffff0000, RZ, 0xc0, !PT ;  /* 0xffff00001f1c7812 */ /* 0x000fe400078ec0ff */
[C---:B------:R-:W-:Y:S02]  /*7cd0*/  SHF.L.U32 R29, R36.reuse, 0x10, RZ ;  /* 0x00000010241d7819 */ /* 0x040fe400000006ff */
[----:B------:R-:W-:Y:S02]  /*7ce0*/  LOP3.LUT R30, R36, 0xffff0000, RZ, 0xc0, !PT ;  /* 0xffff0000241e7812 */ /* 0x000fe400078ec0ff */
[C---:B------:R-:W-:Y:S02]  /*7cf0*/  SHF.L.U32 R31, R37.reuse, 0x10, RZ ;  /* 0x00000010251f7819 */ /* 0x040fe400000006ff */
[----:B------:R-:W-:Y:S01]  /*7d00*/  LOP3.LUT R32, R37, 0xffff0000, RZ, 0xc0, !PT ;  /* 0xffff000025207812 */ /* 0x000fe200078ec0ff */
[----:B------:R-:W-:Y:S01]  /*7d10*/  UIADD3 UR4, UPT, UPT, UR4, 0xd0, URZ ;  /* 0x000000d004047890 */ /* 0x000fe2000fffe0ff */
[C---:B------:R-:W-:Y:S02]  /*7d20*/  SHF.L.U32 R33, R38.reuse, 0x10, RZ ;  /* 0x0000001026217819 */ /* 0x040fe400000006ff */
[----:B------:R-:W-:Y:S02]  /*7d30*/  LOP3.LUT R34, R38, 0xffff0000, RZ, 0xc0, !PT ;  /* 0xffff000026227812 */ /* 0x000fe400078ec0ff */
[C---:B------:R-:W-:Y:S02]  /*7d40*/  SHF.L.U32 R35, R39.reuse, 0x10, RZ ;  /* 0x0000001027237819 */ /* 0x040fe400000006ff */
[----:B------:R-:W-:Y:S01]  /*7d50*/  LOP3.LUT R36, R39, 0xffff0000, RZ, 0xc0, !PT ;  /* 0xffff000027247812 */ /* 0x000fe200078ec0ff */
[C---:B-1----:R-:W-:Y:S01]  /*7d60*/  FMUL R4, R24.reuse, R4 ;  /* 0x0000000418047220 */ /* 0x042fe20000400000 */
[----:B---3--:R-:W-:Y:S01]  /*7d70*/  UPRMT UR4, UR5, 0x654, UR4 ;  /* 0x0000065405047896 */ /* 0x008fe20008000004 */
[C---:B------:R-:W-:Y:S01]  /*7d80*/  FMUL R5, R24.reuse, R5 ;  /* 0x0000000518057220 */ /* 0x040fe20000400000 */
[C---:B------:R-:W-:Y:S01]  /*7d90*/  FMUL R6, R24.reuse, R6 ;  /* 0x0000000618067220 */ /* 0x040fe20000400000 */
[C---:B------:R-:W-:Y:S01]  /*7da0*/  FFMA R4, R27.reuse, R0, R4 ;  /* 0x000000001b047223 */ /* 0x040fe20000000004 */
[C---:B------:R-:W-:Y:S01]  /*7db0*/  FMUL R7, R24.reuse, R7 ;  /* 0x0000000718077220 */ /* 0x040fe20000400000 */
[C---:B------:R-:W-:Y:S01]  /*7dc0*/  FFMA R5, R27.reuse, R2, R5 ;  /* 0x000000021b057223 */ /* 0x040fe20000000005 */
[C---:B------:R-:W-:Y:S01]  /*7dd0*/  FFMA R6, R27.reuse, R3, R6 ;  /* 0x000000031b067223 */ /* 0x040fe20000000006 */
[C---:B------:R-:W-:Y:S01]  /*7de0*/  FMUL R8, R24.reuse, R8 ;  /* 0x0000000818087220 */ /* 0x040fe20000400000 */
[----:B------:R-:W-:Y:S01]  /*7df0*/  FFMA R7, R27, R20, R7 ;  /* 0x000000141b077223 */ /* 0x000fe20000000007 */
[----:B------:R-:W-:Y:S01]  /*7e00*/  SYNCS.ARRIVE.TRANS64.RED.A1T0 RZ, [UR4], RZ ;  /* 0x000000ffffff79a7 */ /* 0x000fe20008100404 */
[----:B------:R-:W-:Y:S01]  /*7e10*/  F2FP.BF16.F32.PACK_AB R4, R5, R4 ;  /* 0x000000040504723e */ /* 0x000fe200000010ff */
[----:B------:R-:W-:Y:S01]  /*7e20*/  FFMA R8, R27, R21, R8 ;  /* 0x000000151b087223 */ /* 0x000fe20000000008 */
[C---:B------:R-:W-:Y:S01]  /*7e30*/  FMUL R9, R24.reuse, R9 ;  /* 0x0000000918097220 */ /* 0x040fe20000400000 */
[----:B------:R-:W-:Y:S01]  /*7e40*/  F2FP.BF16.F32.PACK_AB R5, R7, R6 ;  /* 0x000000060705723e */ /* 0x000fe200000010ff */
[C---:B------:R-:W-:Y:S01]  /*7e50*/  FMUL R0, R24.reuse, R10 ;  /* 0x0000000a18007220 */ /* 0x040fe20000400000 */
[C---:B------:R-:W-:Y:S01]  /*7e60*/  FMUL R2, R24.reuse, R11 ;  /* 0x0000000b18027220 */ /* 0x040fe20000400000 */
[C---:B------:R-:W-:Y:S01]  /*7e70*/  FMUL R3, R24.reuse, R12 ;  /* 0x0000000c18037220 */ /* 0x040fe20000400000 */
[C---:B------:R-:W-:Y:S01]  /*7e80*/  FFMA R9, R27.reuse, R25, R9 ;  /* 0x000000191b097223 */ /* 0x040fe20000000009 */
[C---:B------:R-:W-:Y:S01]  /*7e90*/  FMUL R10, R24.reuse, R13 ;  /* 0x0000000d180a7220 */ /* 0x040fe20000400000 */
[C---:B------:R-:W-:Y:S01]  /*7ea0*/  FFMA R0, R27.reuse, R26, R0 ;  /* 0x0000001a1b007223 */ /* 0x040fe20000000000 */
[C---:B------:R-:W-:Y:S01]  /*7eb0*/  FMUL R11, R24.reuse, R14 ;  /* 0x0000000e180b7220 */ /* 0x040fe20000400000 */
[C---:B------:R-:W-:Y:S01]  /*7ec0*/  FFMA R2, R27.reuse, R28, R2 ;  /* 0x0000001c1b027223 */ /* 0x040fe20000000002 */
[C---:B------:R-:W-:Y:S01]  /*7ed0*/  FMUL R15, R24.reuse, R15 ;  /* 0x0000000f180f7220 */ /* 0x040fe20000400000 */
[C---:B------:R-:W-:Y:S01]  /*7ee0*/  FMUL R12, R24.reuse, R16 ;  /* 0x00000010180c7220 */ /* 0x040fe20000400000 */
[C---:B------:R-:W-:Y:S01]  /*7ef0*/  FFMA R3, R27.reuse, R29, R3 ;  /* 0x0000001d1b037223 */ /* 0x040fe20000000003 */
[C---:B------:R-:W-:Y:S01]  /*7f00*/  FMUL R13, R24.reuse, R17 ;  /* 0x00000011180d7220 */ /* 0x040fe20000400000 */
[C---:B------:R-:W-:Y:S01]  /*7f10*/  FFMA R10, R27.reuse, R30, R10 ;  /* 0x0000001e1b0a7223 */ /* 0x040fe2000000000a */
[C---:B------:R-:W-:Y:S01]  /*7f20*/  FMUL R14, R24.reuse, R18 ;  /* 0x00000012180e7220 */ /* 0x040fe20000400000 */
[C---:B------:R-:W-:Y:S01]  /*7f30*/  FFMA R11, R27.reuse, R31, R11 ;  /* 0x0000001f1b0b7223 */ /* 0x040fe2000000000b */
[C---:B------:R-:W-:Y:S01]  /*7f40*/  FFMA R15, R27.reuse, R32, R15 ;  /* 0x000000201b0f7223 */ /* 0x040fe2000000000f */
[----:B------:R-:W-:Y:S01]  /*7f50*/  FMUL R19, R24, R19 ;  /* 0x0000001318137220 */ /* 0x000fe20000400000 */
[C---:B------:R-:W-:Y:S01]  /*7f60*/  FFMA R12, R27.reuse, R33, R12 ;  /* 0x000000211b0c7223 */ /* 0x040fe2000000000c */
[C---:B------:R-:W-:Y:S01]  /*7f70*/  FFMA R13, R27.reuse, R34, R13 ;  /* 0x000000221b0d7223 */ /* 0x040fe2000000000d */
[C---:B------:R-:W-:Y:S01]  /*7f80*/  FFMA R14, R27.reuse, R35, R14 ;  /* 0x000000231b0e7223 */ /* 0x040fe2000000000e */
[----:B------:R-:W-:Y:S01]  /*7f90*/  FFMA R19, R27, R36, R19 ;  /* 0x000000241b137223 */ /* 0x000fe20000000013 */
[----:B------:R-:W-:Y:S02]  /*7fa0*/  F2FP.BF16.F32.PACK_AB R6, R9, R8 ;  /* 0x000000080906723e */ /* 0x000fe400000010ff */
        /* <DEDUP_REMOVED lines=25> */
.L_x_131:
[----:B------:R-:W-:Y:S05]  /*8140*/  BSYNC.RECONVERGENT B0 ;  /* 0x0000000000007941 */ /* 0x000fea0003800200 */
.L_x_130:
[----:B------:R-:W-:Y:S01]  /*8150*/  BAR.SYNC.DEFER_BLOCKING 0x1, 0x80 ;  /* 0x0042000000007b1d */ /* 0x000fe20000010000 */
[----:B------:R-:W-:Y:S01]  /*8160*/  UISETP.NE.AND UP0, UPT, UR47, -0x4, UPT ;  /* 0xfffffffc2f00788c */ /* 0x000fe2000bf05270 */
[----:B------:R-:W-:Y:S08]  /*8170*/  IADD3 R22, PT, PT, R22, 0x1, RZ ;  /* 0x0000000116167810 */ /* 0x000ff00007ffe0ff */
[----:B------:R-:W-:Y:S05]  /*8180*/  BRA.U !UP0, `(.L_x_132) ;  /* 0x0000000108247547 */ /* 0x000fea000b800000 */
[----:B------:R-:W-:Y:S01]  /*8190*/  ISETP.NE.AND P0, PT, R58, RZ, PT ;  /* 0x000000ff3a00720c */ /* 0x000fe20003f05270 */
[----:B------:R-:W-:Y:S01]  /*81a0*/  IMAD.U32 R0, RZ, RZ, UR46 ;  /* 0x0000002eff007e24 */ /* 0x000fe2000f8e00ff */
[----:B------:R-:W-:Y:S04]  /*81b0*/  UIADD3 UR4, UPT, UPT, UR46, 0x1, URZ ;  /* 0x000000012e047890 */ /* 0x000fe8000fffe0ff */
[----:B------:R-:W-:Y:S04]  /*81c0*/  UISETP.NE.AND UP0, UPT, UR4, 0x4, UPT ;  /* 0x000000040400788c */ /* 0x000fe8000bf05270 */
[----:B------:R-:W-:Y:S03]  /*81d0*/  USEL UR46, UR4, URZ, UP0 ;  /* 0x000000ff042e7287 */ /* 0x000fe60008000000 */
[----:B------:R-:W-:Y:S05]  /*81e0*/  @P0 LEA R0, R0, UR44, 0x3 ;  /* 0x0000002c00000c11 */ /* 0x000fea000f8e18ff */
[----:B------:R-:W-:Y:S05]  /*81f0*/  @P0 VIADD R0, R0, 0x60 ;  /* 0x0000006000000836 */ /* 0x000fea0000000000 */
[----:B------:R-:W-:Y:S04]  /*8200*/  @P0 PRMT R0, R65, 0x654, R0 ;  /* 0x0000065441000816 */ /* 0x000fe80000000000 */
[----:B------:R3:W-:Y:S03]  /*8210*/  @P0 SYNCS.ARRIVE.TRANS64.RED.A1T0 RZ, [R0+URZ], RZ ;  /* 0x000000ff00ff09a7 */ /* 0x0007e600081004ff */
.L_x_132:
[----:B------:R-:W-:Y:S01]  /*8220*/  R2UR UR5, R47 ;  /* 0x000000002f0572ca */ /* 0x000fe200000e0000 */
[----:B------:R-:W-:Y:S01]  /*8230*/  UISETP.NE.AND UP0, UPT, UR61, URZ, UPT ;  /* 0x000000ff3d00728c */ /* 0x000fe2000bf05270 */
[----:B------:R-:W-:Y:S01]  /*8240*/  R2UR UR4, R48 ;  /* 0x00000000300472ca */ /* 0x000fe200000e0000 */
[----:B------:R-:W-:Y:S01]  /*8250*/  UIADD3 UR47, UPT, UPT, UR47, 0x4, URZ ;  /* 0x000000042f2f7890 */ /* 0x000fe2000fffe0ff */
[----:B------:R-:W-:Y:S01]  /*8260*/  ISETP.NE.AND P0, PT, R52, 0x2, PT ;  /* 0x000000023400780c */ /* 0x000fe20003f05270 */
[----:B------:R-:W-:Y:S01]  /*8270*/  UMOV UR36, UR60 ;  /* 0x0000003c00247c82 */ /* 0x000fe20008000000 */
[----:B------:R-:W-:Y:S02]  /*8280*/  ISETP.NE.AND P1, PT, R22, 0x4, PT ;  /* 0x000000041600780c */ /* 0x000fe40003f25270 */
[----:B------:R-:W-:Y:S02]  /*8290*/  SEL R2, RZ, 0x1, P0 ;  /* 0x00000001ff027807 */ /* 0x000fe40000000000 */
[----:B---3--:R-:W-:Y:S02]  /*82a0*/  SEL R0, RZ, 0x1, P1 ;  /* 0x00000001ff007807 */ /* 0x008fe40000800000 */
[----:B------:R-:W-:Y:S01]  /*82b0*/  LOP3.LUT R53, R53, R2, RZ, 0x3c, !PT ;  /* 0x0000000235357212 */ /* 0x000fe200078e3cff */
[----:B------:R-:W-:Y:S01]  /*82c0*/  UIADD3 UR20, UPT, UPT, UR37, UR5, URZ ;  /* 0x0000000525147290 */ /* 0x000fe2000fffe0ff */
[----:B------:R-:W-:Y:S01]  /*82d0*/  LOP3.LUT R54, R54, R0, RZ, 0x3c, !PT ;  /* 0x0000000036367212 */ /* 0x000fe200078e3cff */
[----:B------:R-:W-:Y:S01]  /*82e0*/  UIADD3 UR16, UPT, UPT, UR38, UR4, URZ ;  /* 0x0000000426107290 */ /* 0x000fe2000fffe0ff */
[----:B------:R-:W-:Y:S02]  /*82f0*/  SEL R52, R52, RZ, P0 ;  /* 0x000000ff34347207 */ /* 0x000fe40000000000 */
[----:B------:R-:W-:Y:S01]  /*8300*/  SEL R22, R22, RZ, P1 ;  /* 0x000000ff16167207 */ /* 0x000fe20000800000 */
[----:B------:R-:W-:Y:S08]  /*8310*/  BRA.U UP0, `(.L_x_133) ;  /* 0xffffffcd00b07547 */ /* 0x000ff0000b83ffff */
[----:B------:R-:W-:-:S13]  /*8320*/  R2UR UR4, R49 ;  /* 0x00000000310472ca */ /* 0x000fda00000e0000 */
[----:B------:R-:W-:-:S09]  /*8330*/  UISETP.NE.AND UP0, UPT, UR4, URZ, UPT ;  /* 0x000000ff0400728c */ /* 0x000fd2000bf05270 */
[----:B------:R-:W-:Y:S05]  /*8340*/  BRA.U !UP0, `(.L_x_134) ;  /* 0x0000000108487547 */ /* 0x000fea000b800000 */
[----:B------:R-:W3:Y:S02]  /*8350*/  LDCU.64 UR4, c[0x0][0x890] ;  /* 0x00011200ff0477ac */ /* 0x000ee40008000a00 */
[----:B---3--:R-:W-:-:S04]  /*8360*/  UISETP.NE.U32.AND UP0, UPT, UR4, URZ, UPT ;  /* 0x000000ff0400728c */ /* 0x008fc8000bf05070 */
[----:B------:R-:W-:-:S09]  /*8370*/  UISETP.NE.AND.EX UP0, UPT, UR5, URZ, UPT, UP0 ;  /* 0x000000ff0500728c */ /* 0x000fd2000bf05300 */
[----:B------:R-:W-:Y:S05]  /*8380*/  BRA.U UP0, `(.L_x_135) ;  /* 0x00000001000c7547 */ /* 0x000fea000b800000 */
[----:B------:R-:W-:-:S13]  /*8390*/  FSETP.NEU.AND P0, PT, R27, RZ, PT ;  /* 0x000000ff1b00720b */ /* 0x000fda0003f0d000 */
[----:B------:R-:W-:Y:S05]  /*83a0*/  @!P0 EXIT ;  /* 0x000000000000894d */ /* 0x000fea0003800000 */
[----:B------:R-:W-:Y:S05]  /*83b0*/  BRA `(.L_x_134) ;  /* 0x00000000002c7947 */ /* 0x000fea0003800000 */
.L_x_135:
[----:B------:R-:W-:Y:S01]  /*83c0*/  ISETP.NE.AND P0, PT, R51, RZ, PT ;  /* 0x000000ff3300720c */ /* 0x000fe20003f05270 */
[----:B------:R-:W-:-:S12]  /*83d0*/  BSSY.RECONVERGENT B0, `(.L_x_134) ;  /* 0x0000009000007945 */ /* 0x000fd80003800200 */
[----:B------:R-:W-:Y:S05]  /*83e0*/  @P0 BRA `(.L_x_136) ;  /* 0x0000000000140947 */ /* 0x000fea0003800000 */
[----:B------:R-:W3:Y:S02]  /*83f0*/  LDCU.64 UR4, c[0x0][0x888] ;  /* 0x00011100ff0477ac */ /* 0x000ee40008000a00 */
[----:B---3--:R-:W-:-:S04]  /*8400*/  ISETP.NE.U32.AND P0, PT, RZ, UR4, PT ;  /* 0x00000004ff007c0c */ /* 0x008fc8000bf05070 */
[----:B------:R-:W-:-:S13]  /*8410*/  ISETP.NE.AND.EX P0, PT, RZ, UR5, PT, P0 ;  /* 0x00000005ff007c0c */ /* 0x000fda000bf05300 */
[----:B------:R-:W-:Y:S05]  /*8420*/  @!P0 EXIT ;  /* 0x000000000000894d */ /* 0x000fea0003800000 */
[----:B------:R-:W-:Y:S05]  /*8430*/  BRA `(.L_x_137) ;  /* 0x0000000000087947 */ /* 0x000fea0003800000 */
.L_x_136:
[----:B------:R-:W-:-:S13]  /*8440*/  FSETP.NEU.AND P0, PT, R27, RZ, PT ;  /* 0x000000ff1b00720b */ /* 0x000fda0003f0d000 */
[----:B------:R-:W-:Y:S05]  /*8450*/  @!P0 EXIT ;  /* 0x000000000000894d */ /* 0x000fea0003800000 */
.L_x_137:
[----:B------:R-:W-:Y:S05]  /*8460*/  BSYNC.RECONVERGENT B0 ;  /* 0x0000000000007941 */ /* 0x000fea0003800200 */
.L_x_134:
[----:B------:R-:W3:Y:S01]  /*8470*/  S2UR UR5, SR_CgaCtaId ;  /* 0x00000000000579c3 */ /* 0x000ee20000008800 */
[----:B------:R-:W-:Y:S01]  /*8480*/  ULEA UR4, UR46, UR44, 0x3 ;  /* 0x0000002c2e047291 */ /* 0x000fe2000f8e18ff */
[----:B------:R-:W-:-:S04]  /*8490*/  DEPBAR.LE SB0, 0x0 ;  /* 0x000080000000791a */ /* 0x000fc80000000000 */
[----:B------:R-:W-:-:S04]  /*84a0*/  UIADD3 UR4, UPT, UPT, UR4, 0x60, URZ ;  /* 0x0000006004047890 */ /* 0x000fc8000fffe0ff */
[----:B---3--:R-:W-:-:S09]  /*84b0*/  UPRMT UR4, UR5, 0x654, UR4 ;  /* 0x0000065405047896 */ /* 0x008fd20008000004 */
[----:B------:R-:W-:Y:S01]  /*84c0*/  SYNCS.ARRIVE.TRANS64.RED.A1T0 RZ, [UR4], RZ ;  /* 0x000000ffffff79a7 */ /* 0x000fe20008100404 */
[----:B------:R-:W-:Y:S05]  /*84d0*/  EXIT ;  /* 0x000000000000794d */ /* 0x000fea0003800000 */
.L_x_24:
[----:B--2---:R2:W3:Y:S02]  /*84e0*/  SYNCS.PHASECHK.TRANS64.TRYWAIT P0, [R0+URZ+0x100], R2 ;  /* 0x00010002000075a7 */ /* 0x0044e400080011ff */
[----:B---3--:R-:W-:Y:S05]  /*84f0*/  @!P0 NANOSLEEP.SYNCS 0x989680 ;  /* 0x009896800000895d */ /* 0x008fea0003900000 */
[----:B------:R-:W3:Y:S02]  /*8500*/  @!P0 SYNCS.PHASECHK.TRANS64 P0, [R0+URZ+0x100], R2 ;  /* 0x00010002000085a7 */ /* 0x000ee400080010ff */
[----:B---3--:R-:W-:Y:S05]  /*8510*/  @!P0 BRA `(.L_x_24) ;  /* 0xfffffffc00f08947 */ /* 0x008fea000383ffff */
[----:B------:R-:W-:Y:S05]  /*8520*/  BRA `(.L_x_138) ;  /* 0xffffff9000f47947 */ /* 0x000fea000383ffff */
.L_x_27:
[----:B--2---:R-:W-:-:S07]  /*8530*/  MOV R0, UR33 ;  /* 0x0000002100007c02 */ /* 0x004fce0008000f00 */
.L_x_139:
[----:B--2---:R2:W3:Y:S02]  /*8540*/  SYNCS.PHASECHK.TRANS64.TRYWAIT P0, [R0+URZ+0x20], R3 ;  /* 0x00002003000075a7 */ /* 0x0044e400080011ff */
[----:B---3--:R-:W-:Y:S05]  /*8550*/  @!P0 NANOSLEEP.SYNCS 0x989680 ;  /* 0x009896800000895d */ /* 0x008fea0003900000 */
[----:B------:R-:W3:Y:S02]  /*8560*/  @!P0 SYNCS.PHASECHK.TRANS64 P0, [R0+URZ+0x20], R3 ;  /* 0x00002003000085a7 */ /* 0x000ee400080010ff */
[----:B---3--:R-:W-:Y:S05]  /*8570*/  @!P0 BRA `(.L_x_139) ;  /* 0xfffffffc00f08947 */ /* 0x008fea000383ffff */
[----:B------:R-:W-:Y:S05]  /*8580*/  BRA `(.L_x_26) ;  /* 0xffffff9400347947 */ /* 0x000fea000383ffff */
.L_x_34:
[----:B-1----:R-:W-:-:S07]  /*8590*/  MOV R0, UR17 ;  /* 0x0000001100007c02 */ /* 0x002fce0008000f00 */
.L_x_140:
[----:B-1----:R1:W2:Y:S02]  /*85a0*/  SYNCS.PHASECHK.TRANS64.TRYWAIT P0, [R0+URZ+0x20], R3 ;  /* 0x00002003000075a7 */ /* 0x0022a400080011ff */
[----:B--2---:R-:W-:Y:S05]  /*85b0*/  @!P0 NANOSLEEP.SYNCS 0x989680 ;  /* 0x009896800000895d */ /* 0x004fea0003900000 */
[----:B------:R-:W2:Y:S02]  /*85c0*/  @!P0 SYNCS.PHASECHK.TRANS64 P0, [R0+URZ+0x20], R3 ;  /* 0x00002003000085a7 */ /* 0x000ea400080010ff */
[----:B--2---:R-:W-:Y:S05]  /*85d0*/  @!P0 BRA `(.L_x_140) ;  /* 0xfffffffc00f08947 */ /* 0x004fea000383ffff */
[----:B------:R-:W-:Y:S05]  /*85e0*/  BRA `(.L_x_33) ;  /* 0xffffff9400f47947 */ /* 0x000fea000383ffff */
.L_x_39:
[----:B-1----:R1:W2:Y:S02]  /*85f0*/  SYNCS.PHASECHK.TRANS64.TRYWAIT P0, [R3+URZ+0x90], R0 ;  /* 0x00009000030075a7 */ /* 0x0022a400080011ff */
[----:B--2---:R-:W-:Y:S05]  /*8600*/  @!P0 NANOSLEEP.SYNCS 0x989680 ;  /* 0x009896800000895d */ /* 0x004fea0003900000 */
[----:B------:R-:W2:Y:S02]  /*8610*/  @!P0 SYNCS.PHASECHK.TRANS64 P0, [R3+URZ+0x90], R0 ;  /* 0x00009000030085a7 */ /* 0x000ea400080010ff */
[----:B--2---:R-:W-:Y:S05]  /*8620*/  @!P0 BRA `(.L_x_39) ;  /* 0xfffffffc00f08947 */ /* 0x004fea000383ffff */
[----:B------:R-:W-:Y:S05]  /*8630*/  BRA `(.L_x_141) ;  /* 0xffffff9800947947 */ /* 0x000fea000383ffff */
.L_x_43:
[----:B------:R-:W-:-:S07]  /*8640*/  MOV R0, UR4 ;  /* 0x0000000400007c02 */ /* 0x000fce0008000f00 */
.L_x_142:
[----:B-1----:R1:W2:Y:S02]  /*8650*/  SYNCS.PHASECHK.TRANS64.TRYWAIT P0, [R0+URZ], R2 ;  /* 0x00000002000075a7 */ /* 0x0022a400080011ff */
[----:B--2---:R-:W-:Y:S05]  /*8660*/  @!P0 NANOSLEEP.SYNCS 0x989680 ;  /* 0x009896800000895d */ /* 0x004fea0003900000 */
[----:B------:R-:W2:Y:S02]  /*8670*/  @!P0 SYNCS.PHASECHK.TRANS64 P0, [R0+URZ], R2 ;  /* 0x00000002000085a7 */ /* 0x000ea400080010ff */
[----:B--2---:R-:W-:Y:S05]  /*8680*/  @!P0 BRA `(.L_x_142) ;  /* 0xfffffffc00f08947 */ /* 0x004fea000383ffff */
[----:B------:R-:W-:Y:S05]  /*8690*/  BRA `(.L_x_143) ;  /* 0xffffffa000407947 */ /* 0x000fea000383ffff */
.L_x_44:
[----:B------:R-:W-:-:S07]  /*86a0*/  MOV R0, UR5 ;  /* 0x0000000500007c02 */ /* 0x000fce0008000f00 */
.L_x_144:
[----:B-1----:R1:W2:Y:S02]  /*86b0*/  SYNCS.PHASECHK.TRANS64.TRYWAIT P0, [R0+URZ], R3 ;  /* 0x00000003000075a7 */ /* 0x0022a400080011ff */
[----:B--2---:R-:W-:Y:S05]  /*86c0*/  @!P0 NANOSLEEP.SYNCS 0x989680 ;  /* 0x009896800000895d */ /* 0x004fea0003900000 */
[----:B------:R-:W2:Y:S02]  /*86d0*/  @!P0 SYNCS.PHASECHK.TRANS64 P0, [R0+URZ], R3 ;  /* 0x00000003000085a7 */ /* 0x000ea400080010ff */
[----:B--2---:R-:W-:Y:S05]  /*86e0*/  @!P0 BRA `(.L_x_144) ;  /* 0xfffffffc00f08947 */ /* 0x004fea000383ffff */
[----:B------:R-:W-:Y:S05]  /*86f0*/  BRA `(.L_x_145) ;  /* 0xffffffa0004c7947 */ /* 0x000fea000383ffff */
.L_x_45:
[----:B------:R-:W-:-:S07]  /*8700*/  MOV R0, UR5 ;  /* 0x0000000500007c02 */ /* 0x000fce0008000f00 */
.L_x_146:
[----:B-1----:R1:W2:Y:S02]  /*8710*/  SYNCS.PHASECHK.TRANS64.TRYWAIT P0, [R0+URZ], R3 ;  /* 0x00000003000075a7 */ /* 0x0022a400080011ff */
[----:B--2---:R-:W-:Y:S05]  /*8720*/  @!P0 NANOSLEEP.SYNCS 0x989680 ;  /* 0x009896800000895d */ /* 0x004fea0003900000 */
[----:B------:R-:W2:Y:S02]  /*8730*/  @!P0 SYNCS.PHASECHK.TRANS64 P0, [R0+URZ], R3 ;  /* 0x00000003000085a7 */ /* 0x000ea400080010ff */
[----:B--2---:R-:W-:Y:S05]  /*8740*/  @!P0 BRA `(.L_x_146) ;  /* 0xfffffffc00f08947 */ /* 0x004fea000383ffff */
[----:B------:R-:W-:Y:S05]  /*8750*/  BRA `(.L_x_147) ;  /* 0xffffffa000587947 */ /* 0x000fea000383ffff */
.L_x_48:
[----:B-1----:R1:W2:Y:S02]  /*8760*/  SYNCS.PHASECHK.TRANS64.TRYWAIT P0, [R2+URZ+0xf0], R4 ;  /* 0x0000f004020075a7 */ /* 0x0022a400080011ff */
[----:B--2---:R-:W-:Y:S05]  /*8770*/  @!P0 NANOSLEEP.SYNCS 0x989680 ;  /* 0x009896800000895d */ /* 0x004fea0003900000 */
[----:B------:R-:W2:Y:S02]  /*8780*/  @!P0 SYNCS.PHASECHK.TRANS64 P0, [R2+URZ+0xf0], R4 ;  /* 0x0000f004020085a7 */ /* 0x000ea400080010ff */
[----:B--2---:R-:W-:Y:S05]  /*8790*/  @!P0 BRA `(.L_x_48) ;  /* 0xfffffffc00f08947 */ /* 0x004fea000383ffff */
[----:B------:R-:W-:Y:S05]  /*87a0*/  BRA `(.L_x_148) ;  /* 0xffffffa000bc7947 */ /* 0x000fea000383ffff */
.L_x_49:
[----:B------:R-:W-:-:S07]  /*87b0*/  MOV R2, UR4 ;  /* 0x0000000400027c02 */ /* 0x000fce0008000f00 */
.L_x_149:
[----:B-1----:R1:W2:Y:S02]  /*87c0*/  SYNCS.PHASECHK.TRANS64.TRYWAIT P0, [R2+URZ+0xa0], R5 ;  /* 0x0000a005020075a7 */ /* 0x0022a400080011ff */
[----:B--2---:R-:W-:Y:S05]  /*87d0*/  @!P0 NANOSLEEP.SYNCS 0x989680 ;  /* 0x009896800000895d */ /* 0x004fea0003900000 */
[----:B------:R-:W2:Y:S02]  /*87e0*/  @!P0 SYNCS.PHASECHK.TRANS64 P0, [R2+URZ+0xa0], R5 ;  /* 0x0000a005020085a7 */ /* 0x000ea400080010ff */
[----:B--2---:R-:W-:Y:S05]  /*87f0*/  @!P0 BRA `(.L_x_149) ;  /* 0xfffffffc00f08947 */ /* 0x004fea000383ffff */
[----:B------:R-:W-:Y:S05]  /*8800*/  BRA `(.L_x_150) ;  /* 0xffffffa000cc7947 */ /* 0x000fea000383ffff */
.L_x_50:
[----:B-1----:R1:W2:Y:S02]  /*8810*/  SYNCS.PHASECHK.TRANS64.TRYWAIT P1, [R2+URZ+0x90], R4 ;  /* 0x00009004020075a7 */ /* 0x0022a400080211ff */
[----:B--2---:R-:W-:Y:S05]  /*8820*/  @!P1 NANOSLEEP.SYNCS 0x989680 ;  /* 0x009896800000995d */ /* 0x004fea0003900000 */
[----:B------:R-:W2:Y:S02]  /*8830*/  @!P1 SYNCS.PHASECHK.TRANS64 P1, [R2+URZ+0x90], R4 ;  /* 0x00009004020095a7 */ /* 0x000ea400080210ff */
[----:B--2---:R-:W-:Y:S05]  /*8840*/  @!P1 BRA `(.L_x_50) ;  /* 0xfffffffc00f09947 */ /* 0x004fea000383ffff */
[----:B------:R-:W-:Y:S05]  /*8850*/  BRA `(.L_x_151) ;  /* 0xffffffa000fc7947 */ /* 0x000fea000383ffff */
.L_x_53:
[----:B------:R-:W-:-:S07]  /*8860*/  MOV R0, UR4 ;  /* 0x0000000400007c02 */ /* 0x000fce0008000f00 */
.L_x_152:
[----:B-1----:R1:W2:Y:S02]  /*8870*/  SYNCS.PHASECHK.TRANS64.TRYWAIT P0, [R0+URZ+0xa0], R2 ;  /* 0x0000a002000075a7 */ /* 0x0022a400080011ff */
[----:B--2---:R-:W-:Y:S05]  /*8880*/  @!P0 NANOSLEEP.SYNCS 0x989680 ;  /* 0x009896800000895d */ /* 0x004fea0003900000 */
[----:B------:R-:W2:Y:S02]  /*8890*/  @!P0 SYNCS.PHASECHK.TRANS64 P0, [R0+URZ+0xa0], R2 ;  /* 0x0000a002000085a7 */ /* 0x000ea400080010ff */
[----:B--2---:R-:W-:Y:S05]  /*88a0*/  @!P0 BRA `(.L_x_152) ;  /* 0xfffffffc00f08947 */ /* 0x004fea000383ffff */
[----:B------:R-:W-:Y:S05]  /*88b0*/  BRA `(.L_x_52) ;  /* 0xffffffa400507947 */ /* 0x000fea000383ffff */
.L_x_60:
[----:B-1----:R1:W2:Y:S02]  /*88c0*/  SYNCS.PHASECHK.TRANS64.TRYWAIT P1, [R0+URZ+0x90], R2 ;  /* 0x00009002000075a7 */ /* 0x0022a400080211ff */
[----:B--2---:R-:W-:Y:S05]  /*88d0*/  @!P1 NANOSLEEP.SYNCS 0x989680 ;  /* 0x009896800000995d */ /* 0x004fea0003900000 */
[----:B------:R-:W2:Y:S02]  /*88e0*/  @!P1 SYNCS.PHASECHK.TRANS64 P1, [R0+URZ+0x90], R2 ;  /* 0x00009002000095a7 */ /* 0x000ea400080210ff */
[----:B--2---:R-:W-:Y:S05]  /*88f0*/  @!P1 BRA `(.L_x_60) ;  /* 0xfffffffc00f09947 */ /* 0x004fea000383ffff */
[----:B------:R-:W-:Y:S05]  /*8900*/  BRA `(.L_x_153) ;  /* 0xffffffa800b87947 */ /* 0x000fea000383ffff */
.L_x_61:
[----:B------:R-:W-:-:S07]  /*8910*/  MOV R2, UR23 ;  /* 0x0000001700027c02 */ /* 0x000fce0008000f00 */
.L_x_154:
[----:B-1----:R1:W2:Y:S02]  /*8920*/  SYNCS.PHASECHK.TRANS64.TRYWAIT P0, [R2+URZ+0xd0], R0 ;  /* 0x0000d000020075a7 */ /* 0x0022a400080011ff */
[----:B--2---:R-:W-:Y:S05]  /*8930*/  @!P0 NANOSLEEP.SYNCS 0x989680 ;  /* 0x009896800000895d */ /* 0x004fea0003900000 */
[----:B------:R-:W2:Y:S02]  /*8940*/  @!P0 SYNCS.PHASECHK.TRANS64 P0, [R2+URZ+0xd0], R0 ;  /* 0x0000d000020085a7 */ /* 0x000ea400080010ff */
[----:B--2---:R-:W-:Y:S05]  /*8950*/  @!P0 BRA `(.L_x_154) ;  /* 0xfffffffc00f08947 */ /* 0x004fea000383ffff */
[----:B------:R-:W-:Y:S05]  /*8960*/  BRA `(.L_x_155) ;  /* 0xffffffac00087947 */ /* 0x000fea000383ffff */
.L_x_64:
[----:B------:R-:W-:Y:S07]  /*8970*/  MOV R0, UR5 ;  /* 0x0000000500007c02 */ /* 0x000fee0008000f00 */
.L_x_156:
[----:B-1----:R1:W2:Y:S02]  /*8980*/  SYNCS.PHASECHK.TRANS64.TRYWAIT P0, [R0+URZ], R2 ;  /* 0x00000002000075a7 */ /* 0x0022a400080011ff */
[----:B--2---:R-:W-:Y:S05]  /*8990*/  @!P0 NANOSLEEP.SYNCS 0x989680 ;  /* 0x009896800000895d */ /* 0x004fea0003900000 */
[----:B------:R-:W2:Y:S02]  /*89a0*/  @!P0 SYNCS.PHASECHK.TRANS64 P0, [R0+URZ], R2 ;  /* 0x00000002000085a7 */ /* 0x000ea400080010ff */
[----:B--2---:R-:W-:Y:S05]  /*89b0*/  @!P0 BRA `(.L_x_156) ;  /* 0xfffffffc00f08947 */ /* 0x004fea000383ffff */
[----:B------:R-:W-:Y:S05]  /*89c0*/  BRA `(.L_x_63) ;  /* 0xffffffac00247947 */ /* 0x000fea000383ffff */
.L_x_67:
[----:B------:R-:W-:-:S07]  /*89d0*/  MOV R0, UR4 ;  /* 0x0000000400007c02 */ /* 0x000fce0008000f00 */
.L_x_157:
[----:B--2---:R2:W4:Y:S02]  /*89e0*/  SYNCS.PHASECHK.TRANS64.TRYWAIT P0, [R0+URZ], R2 ;  /* 0x00000002000075a7 */ /* 0x00452400080011ff */
[----:B----4-:R-:W-:Y:S05]  /*89f0*/  @!P0 NANOSLEEP.SYNCS 0x989680 ;  /* 0x009896800000895d */ /* 0x010fea0003900000 */
[----:B------:R-:W4:Y:S02]  /*8a00*/  @!P0 SYNCS.PHASECHK.TRANS64 P0, [R0+URZ], R2 ;  /* 0x00000002000085a7 */ /* 0x000f2400080010ff */
[----:B----4-:R-:W-:Y:S05]  /*8a10*/  @!P0 BRA `(.L_x_157) ;  /* 0xfffffffc00f08947 */ /* 0x010fea000383ffff */
[----:B------:R-:W-:Y:S05]  /*8a20*/  BRA `(.L_x_158) ;  /* 0xffffffac00d87947 */ /* 0x000fea000383ffff */
.L_x_68:
[----:B------:R-:W-:-:S07]  /*8a30*/  MOV R0, UR5 ;  /* 0x0000000500007c02 */ /* 0x000fce0008000f00 */
.L_x_159:
[----:B-1----:R1:W2:Y:S02]  /*8a40*/  SYNCS.PHASECHK.TRANS64.TRYWAIT P0, [R0+URZ], R3 ;  /* 0x00000003000075a7 */ /* 0x0022a400080011ff */
[----:B--2---:R-:W-:Y:S05]  /*8a50*/  @!P0 NANOSLEEP.SYNCS 0x989680 ;  /* 0x009896800000895d */ /* 0x004fea0003900000 */
[----:B------:R-:W2:Y:S02]  /*8a60*/  @!P0 SYNCS.PHASECHK.TRANS64 P0, [R0+URZ], R3 ;  /* 0x00000003000085a7 */ /* 0x000ea400080010ff */
[----:B--2---:R-:W-:Y:S05]  /*8a70*/  @!P0 BRA `(.L_x_159) ;  /* 0xfffffffc00f08947 */ /* 0x004fea000383ffff */
[----:B------:R-:W-:Y:S05]  /*8a80*/  BRA `(.L_x_160) ;  /* 0xffffffac00e47947 */ /* 0x000fea000383ffff */
.L_x_69:
[----:B------:R-:W-:-:S07]  /*8a90*/  MOV R0, UR5 ;  /* 0x0000000500007c02 */ /* 0x000fce0008000f00 */
.L_x_161:
[----:B-1----:R1:W2:Y:S02]  /*8aa0*/  SYNCS.PHASECHK.TRANS64.TRYWAIT P0, [R0+URZ], R3 ;  /* 0x00000003000075a7 */ /* 0x0022a400080011ff */
[----:B--2---:R-:W-:Y:S05]  /*8ab0*/  @!P0 NANOSLEEP.SYNCS 0x989680 ;  /* 0x009896800000895d */ /* 0x004fea0003900000 */
[----:B------:R-:W2:Y:S02]  /*8ac0*/  @!P0 SYNCS.PHASECHK.TRANS64 P0, [R0+URZ], R3 ;  /* 0x00000003000085a7 */ /* 0x000ea400080010ff */
[----:B--2---:R-:W-:Y:S05]  /*8ad0*/  @!P0 BRA `(.L_x_161) ;  /* 0xfffffffc00f08947 */ /* 0x004fea000383ffff */
[----:B------:R-:W-:Y:S05]  /*8ae0*/  BRA `(.L_x_162) ;  /* 0xffffffac00f07947 */ /* 0x000fea000383ffff */
.L_x_70:
[----:B-1----:R-:W-:-:S07]  /*8af0*/  MOV R0, UR4 ;  /* 0x0000000400007c02 */ /* 0x002fce0008000f00 */
.L_x_163:
[----:B-1----:R1:W2:Y:S02]  /*8b00*/  SYNCS.PHASECHK.TRANS64.TRYWAIT P0, [R0+URZ], R2 ;  /* 0x00000002000075a7 */ /* 0x0022a400080011ff */
[----:B--2---:R-:W-:Y:S05]  /*8b10*/  @!P0 NANOSLEEP.SYNCS 0x989680 ;  /* 0x009896800000895d */ /* 0x004fea0003900000 */
[----:B------:R-:W2:Y:S02]  /*8b20*/  @!P0 SYNCS.PHASECHK.TRANS64 P0, [R0+URZ], R2 ;  /* 0x00000002000085a7 */ /* 0x000ea400080010ff */
[----:B--2---:R-:W-:Y:S05]  /*8b30*/  @!P0 BRA `(.L_x_163) ;  /* 0xfffffffc00f08947 */ /* 0x004fea000383ffff */
[----:B------:R-:W-:Y:S05]  /*8b40*/  BRA `(.L_x_164) ;  /* 0xffffffac00fc7947 */ /* 0x000fea000383ffff */
.L_x_75:
[----:B--2---:R2:W3:Y:S02]  /*8b50*/  SYNCS.PHASECHK.TRANS64.TRYWAIT P0, [R12+URZ+0x90], R0 ;  /* 0x000090000c0075a7 */ /* 0x0044e400080011ff */
[----:B---3--:R-:W-:Y:S05]  /*8b60*/  @!P0 NANOSLEEP.SYNCS 0x989680 ;  /* 0x009896800000895d */ /* 0x008fea0003900000 */
[----:B------:R-:W3:Y:S02]  /*8b70*/  @!P0 SYNCS.PHASECHK.TRANS64 P0, [R12+URZ+0x90], R0 ;  /* 0x000090000c0085a7 */ /* 0x000ee400080010ff */
[----:B---3--:R-:W-:Y:S05]  /*8b80*/  @!P0 BRA `(.L_x_75) ;  /* 0xfffffffc00f08947 */ /* 0x008fea000383ffff */
[----:B------:R-:W-:Y:S05]  /*8b90*/  BRA `(.L_x_165) ;  /* 0xffffffb4002c7947 */ /* 0x000fea000383ffff */
.L_x_78:
[----:B--2---:R-:W-:Y:S07]  /*8ba0*/  MOV R0, UR21 ;  /* 0x0000001500007c02 */ /* 0x004fee0008000f00 */
.L_x_166:
[----:B--2---:R2:W3:Y:S02]  /*8bb0*/  SYNCS.PHASECHK.TRANS64.TRYWAIT P2, [R0+URZ+0x88], R6 ;  /* 0x00008806000075a7 */ /* 0x0044e400080411ff */
[----:B---3--:R-:W-:Y:S05]  /*8bc0*/  @!P2 NANOSLEEP.SYNCS 0x989680 ;  /* 0x009896800000a95d */ /* 0x008fea0003900000 */
[----:B------:R-:W3:Y:S02]  /*8bd0*/  @!P2 SYNCS.PHASECHK.TRANS64 P2, [R0+URZ+0x88], R6 ;  /* 0x000088060000a5a7 */ /* 0x000ee400080410ff */
[----:B---3--:R-:W-:Y:S05]  /*8be0*/  @!P2 BRA `(.L_x_166) ;  /* 0xfffffffc00f0a947 */ /* 0x008fea000383ffff */
[----:B------:R-:W-:Y:S05]  /*8bf0*/  BRA `(.L_x_77) ;  /* 0xffffffb800947947 */ /* 0x000fea000383ffff */
.L_x_81:
[----:B------:R-:W-:Y:S07]  /*8c00*/  MOV R0, UR21 ;  /* 0x0000001500007c02 */ /* 0x000fee0008000f00 */
.L_x_167:
[----:B--2---:R2:W3:Y:S02]  /*8c10*/  SYNCS.PHASECHK.TRANS64.TRYWAIT P0, [R0+URZ+0x60], R9 ;  /* 0x00006009000075a7 */ /* 0x0044e400080011ff */
[----:B---3--:R-:W-:Y:S05]  /*8c20*/  @!P0 NANOSLEEP.SYNCS 0x989680 ;  /* 0x009896800000895d */ /* 0x008fea0003900000 */
[----:B------:R-:W3:Y:S02]  /*8c30*/  @!P0 SYNCS.PHASECHK.TRANS64 P0, [R0+URZ+0x60], R9 ;  /* 0x00006009000085a7 */ /* 0x000ee400080010ff */
[----:B---3--:R-:W-:Y:S05]  /*8c40*/  @!P0 BRA `(.L_x_167) ;  /* 0xfffffffc00f08947 */ /* 0x008fea000383ffff */
[----:B------:R-:W-:Y:S05]  /*8c50*/  BRA `(.L_x_168) ;  /* 0xffffffb800f07947 */ /* 0x000fea000383ffff */
.L_x_82:
[----:B------:R-:W-:Y:S07]  /*8c60*/  MOV R0, UR21 ;  /* 0x0000001500007c02 */ /* 0x000fee0008000f00 */
.L_x_169:
[----:B--2---:R2:W3:Y:S02]  /*8c70*/  SYNCS.PHASECHK.TRANS64.TRYWAIT P0, [R0+URZ+0x68], R9 ;  /* 0x00006809000075a7 */ /* 0x0044e400080011ff */
[----:B---3--:R-:W-:Y:S05]  /*8c80*/  @!P0 NANOSLEEP.SYNCS 0x989680 ;  /* 0x009896800000895d */ /* 0x008fea0003900000 */
[----:B------:R-:W3:Y:S02]  /*8c90*/  @!P0 SYNCS.PHASECHK.TRANS64 P0, [R0+URZ+0x68], R9 ;  /* 0x00006809000085a7 */ /* 0x000ee400080010ff */
[----:B---3--:R-:W-:Y:S05]  /*8ca0*/  @!P0 BRA `(.L_x_169) ;  /* 0xfffffffc00f08947 */ /* 0x008fea000383ffff */
[----:B------:R-:W-:Y:S05]  /*8cb0*/  BRA `(.L_x_170) ;  /* 0xffffffbc00287947 */ /* 0x000fea000383ffff */
.L_x_83:
[----:B------:R-:W-:Y:S07]  /*8cc0*/  MOV R0, UR21 ;  /* 0x0000001500007c02 */ /* 0x000fee0008000f00 */
.L_x_171:
[----:B--2---:R2:W3:Y:S02]  /*8cd0*/  SYNCS.PHASECHK.TRANS64.TRYWAIT P0, [R0+URZ+0x70], R9 ;  /* 0x00007009000075a7 */ /* 0x0044e400080011ff */
[----:B---3--:R-:W-:Y:S05]  /*8ce0*/  @!P0 NANOSLEEP.SYNCS 0x989680 ;  /* 0x009896800000895d */ /* 0x008fea0003900000 */
[----:B------:R-:W3:Y:S02]  /*8cf0*/  @!P0 SYNCS.PHASECHK.TRANS64 P0, [R0+URZ+0x70], R9 ;  /* 0x00007009000085a7 */ /* 0x000ee400080010ff */
[----:B---3--:R-:W-:Y:S05]  /*8d00*/  @!P0 BRA `(.L_x_171) ;  /* 0xfffffffc00f08947 */ /* 0x008fea000383ffff */
[----:B------:R-:W-:Y:S05]  /*8d10*/  BRA `(.L_x_172) ;  /* 0xffffffbc006c7947 */ /* 0x000fea000383ffff */
.L_x_84:
[----:B------:R-:W-:Y:S07]  /*8d20*/  MOV R0, UR21 ;  /* 0x0000001500007c02 */ /* 0x000fee0008000f00 */
.L_x_173:
[----:B--2---:R2:W3:Y:S02]  /*8d30*/  SYNCS.PHASECHK.TRANS64.TRYWAIT P0, [R0+URZ+0x78], R9 ;  /* 0x00007809000075a7 */ /* 0x0044e400080011ff */
[----:B---3--:R-:W-:Y:S05]  /*8d40*/  @!P0 NANOSLEEP.SYNCS 0x989680 ;  /* 0x009896800000895d */ /* 0x008fea0003900000 */
[----:B------:R-:W3:Y:S02]  /*8d50*/  @!P0 SYNCS.PHASECHK.TRANS64 P0, [R0+URZ+0x78], R9 ;  /* 0x00007809000085a7 */ /* 0x000ee400080010ff */
[----:B---3--:R-:W-:Y:S05]  /*8d60*/  @!P0 BRA `(.L_x_173) ;  /* 0xfffffffc00f08947 */ /* 0x008fea000383ffff */
[----:B------:R-:W-:Y:S05]  /*8d70*/  BRA `(.L_x_174) ;  /* 0xffffffbc00ac7947 */ /* 0x000fea000383ffff */
.L_x_86:
[----:B------:R-:W-:-:S07]  /*8d80*/  MOV R0, UR21 ;  /* 0x0000001500007c02 */ /* 0x000fce0008000f00 */
.L_x_175:
[----:B---3--:R3:W4:Y:S02]  /*8d90*/  SYNCS.PHASECHK.TRANS64.TRYWAIT P0, [R0+URZ+0x60], R2 ;  /* 0x00006002000075a7 */ /* 0x00872400080011ff */
[----:B----4-:R-:W-:Y:S05]  /*8da0*/  @!P0 NANOSLEEP.SYNCS 0x989680 ;  /* 0x009896800000895d */ /* 0x010fea0003900000 */
[----:B------:R-:W4:Y:S02]  /*8db0*/  @!P0 SYNCS.PHASECHK.TRANS64 P0, [R0+URZ+0x60], R2 ;  /* 0x00006002000085a7 */ /* 0x000f2400080010ff */
[----:B----4-:R-:W-:Y:S05]  /*8dc0*/  @!P0 BRA `(.L_x_175) ;  /* 0xfffffffc00f08947 */ /* 0x010fea000383ffff */
[----:B------:R-:W-:Y:S05]  /*8dd0*/  BRA `(.L_x_176) ;  /* 0xffffffc000247947 */ /* 0x000fea000383ffff */
.L_x_87:
[----:B---3--:R-:W-:-:S07]  /*8de0*/  MOV R0, UR21 ;  /* 0x0000001500007c02 */ /* 0x008fce0008000f00 */
.L_x_177:
[----:B---3--:R3:W4:Y:S02]  /*8df0*/  SYNCS.PHASECHK.TRANS64.TRYWAIT P0, [R0+URZ+0x68], R2 ;  /* 0x00006802000075a7 */ /* 0x00872400080011ff */
[----:B----4-:R-:W-:Y:S05]  /*8e00*/  @!P0 NANOSLEEP.SYNCS 0x989680 ;  /* 0x009896800000895d */ /* 0x010fea0003900000 */
[----:B------:R-:W4:Y:S02]  /*8e10*/  @!P0 SYNCS.PHASECHK.TRANS64 P0, [R0+URZ+0x68], R2 ;  /* 0x00006802000085a7 */ /* 0x000f2400080010ff */
[----:B----4-:R-:W-:Y:S05]  /*8e20*/  @!P0 BRA `(.L_x_177) ;  /* 0xfffffffc00f08947 */ /* 0x010fea000383ffff */
[----:B------:R-:W-:Y:S05]  /*8e30*/  BRA `(.L_x_178) ;  /* 0xffffffc000147947 */ /* 0x000fea000383ffff */
.L_x_88:
[----:B---3--:R-:W-:-:S07]  /*8e40*/  MOV R0, UR21 ;  /* 0x0000001500007c02 */ /* 0x008fce0008000f00 */
.L_x_179:
[----:B---3--:R3:W4:Y:S02]  /*8e50*/  SYNCS.PHASECHK.TRANS64.TRYWAIT P0, [R0+URZ+0x70], R2 ;  /* 0x00007002000075a7 */ /* 0x00872400080011ff */
[----:B----4-:R-:W-:Y:S05]  /*8e60*/  @!P0 NANOSLEEP.SYNCS 0x989680 ;  /* 0x009896800000895d */ /* 0x010fea0003900000 */
[----:B------:R-:W4:Y:S02]  /*8e70*/  @!P0 SYNCS.PHASECHK.TRANS64 P0, [R0+URZ+0x70], R2 ;  /* 0x00007002000085a7 */ /* 0x000f2400080010ff */
[----:B----4-:R-:W-:Y:S05]  /*8e80*/  @!P0 BRA `(.L_x_179) ;  /* 0xfffffffc00f08947 */ /* 0x010fea000383ffff */
[----:B------:R-:W-:Y:S05]  /*8e90*/  BRA `(.L_x_180) ;  /* 0xffffffc000047947 */ /* 0x000fea000383ffff */
.L_x_90:
[----:B-1----:R1:W2:Y:S02]  /*8ea0*/  SYNCS.PHASECHK.TRANS64.TRYWAIT P0, [R3+URZ+0x90], R0 ;  /* 0x00009000030075a7 */ /* 0x0022a400080011ff */
[----:B--2---:R-:W-:Y:S05]  /*8eb0*/  @!P0 NANOSLEEP.SYNCS 0x989680 ;  /* 0x009896800000895d */ /* 0x004fea0003900000 */
[----:B------:R-:W2:Y:S02]  /*8ec0*/  @!P0 SYNCS.PHASECHK.TRANS64 P0, [R3+URZ+0x90], R0 ;  /* 0x00009000030085a7 */ /* 0x000ea400080010ff */
[----:B--2---:R-:W-:Y:S05]  /*8ed0*/  @!P0 BRA `(.L_x_90) ;  /* 0xfffffffc00f08947 */ /* 0x004fea000383ffff */
[----:B------:R-:W-:Y:S05]  /*8ee0*/  BRA `(.L_x_181) ;  /* 0xffffffc000d07947 */ /* 0x000fea000383ffff */
.L_x_101:
[----:B-1----:R-:W-:Y:S04]  /*8ef0*/  MOV R0, UR44 ;  /* 0x0000002c00007c02 */ /* 0x002fe80008000f00 */
[----:B------:R1:W2:Y:S03]  /*8f00*/  SYNCS.PHASECHK.TRANS64.TRYWAIT P1, [R0+URZ+0x40], R3 ;  /* 0x00004003000075a7 */ /* 0x0002a600080211ff */
[----:B--2---:R-:W-:Y:S05]  /*8f10*/  @!P1 NANOSLEEP.SYNCS 0x989680 ;  /* 0x009896800000995d */ /* 0x004fea0003900000 */
[----:B------:R-:W2:Y:S02]  /*8f20*/  @!P1 SYNCS.PHASECHK.TRANS64 P1, [R0+URZ+0x40], R3 ;  /* 0x00004003000095a7 */ /* 0x000ea400080210ff */
[----:B--2---:R-:W-:Y:S05]  /*8f30*/  @!P1 BRA `(.L_x_101) ;  /* 0xfffffffc00ec9947 */ /* 0x004fea000383ffff */
[----:B------:R-:W-:Y:S05]  /*8f40*/  BRA `(.L_x_100) ;  /* 0xffffffd000347947 */ /* 0x000fea000383ffff */
.L_x_103:
[----:B-1----:R1:W3:Y:S02]  /*8f50*/  SYNCS.PHASECHK.TRANS64.TRYWAIT P0, [R26+URZ+0xb0], R2 ;  /* 0x0000b0021a0075a7 */ /* 0x0022e400080011ff */
[----:B---3--:R-:W-:Y:S05]  /*8f60*/  @!P0 NANOSLEEP.SYNCS 0x989680 ;  /* 0x009896800000895d */ /* 0x008fea0003900000 */
[----:B------:R-:W3:Y:S02]  /*8f70*/  @!P0 SYNCS.PHASECHK.TRANS64 P0, [R26+URZ+0xb0], R2 ;  /* 0x0000b0021a0085a7 */ /* 0x000ee400080010ff */
[----:B---3--:R-:W-:Y:S05]  /*8f80*/  @!P0 BRA `(.L_x_103) ;  /* 0xfffffffc00f08947 */ /* 0x008fea000383ffff */
[----:B------:R-:W-:Y:S05]  /*8f90*/  BRA `(.L_x_102) ;  /* 0xffffffd000587947 */ /* 0x000fea000383ffff */
.L_x_112:
[----:B---3--:R3:W4:Y:S02]  /*8fa0*/  SYNCS.PHASECHK.TRANS64.TRYWAIT P0, [R4+URZ+0x40], R0 ;  /* 0x00004000040075a7 */ /* 0x00872400080011ff */
[----:B----4-:R-:W-:Y:S05]  /*8fb0*/  @!P0 NANOSLEEP.SYNCS 0x989680 ;  /* 0x009896800000895d */ /* 0x010fea0003900000 */
[----:B------:R-:W4:Y:S02]  /*8fc0*/  @!P0 SYNCS.PHASECHK.TRANS64 P0, [R4+URZ+0x40], R0 ;  /* 0x00004000040085a7 */ /* 0x000f2400080010ff */
[----:B----4-:R-:W-:Y:S05]  /*8fd0*/  @!P0 BRA `(.L_x_112) ;  /* 0xfffffffc00f08947 */ /* 0x010fea000383ffff */
[----:B------:R-:W-:Y:S05]  /*8fe0*/  BRA `(.L_x_111) ;  /* 0xffffffd800447947 */ /* 0x000fea000383ffff */
.L_x_120:
[----:B-1----:R1:W4:Y:S02]  /*8ff0*/  SYNCS.PHASECHK.TRANS64.TRYWAIT P0, [R2+URZ+0x40], R4 ;  /* 0x00004004020075a7 */ /* 0x00232400080011ff */
[----:B----4-:R-:W-:Y:S05]  /*9000*/  @!P0 NANOSLEEP.SYNCS 0x989680 ;  /* 0x009896800000895d */ /* 0x010fea0003900000 */
[----:B------:R-:W4:Y:S02]  /*9010*/  @!P0 SYNCS.PHASECHK.TRANS64 P0, [R2+URZ+0x40], R4 ;  /* 0x00004004020085a7 */ /* 0x000f2400080010ff */
[----:B----4-:R-:W-:Y:S05]  /*9020*/  @!P0 BRA `(.L_x_120) ;  /* 0xfffffffc00f08947 */ /* 0x010fea000383ffff */
[----:B------:R-:W-:Y:S05]  /*9030*/  BRA `(.L_x_119) ;  /* 0xffffffe000547947 */ /* 0x000fea000383ffff */
.L_x_128:
[----:B---3--:R3:W4:Y:S02]  /*9040*/  SYNCS.PHASECHK.TRANS64.TRYWAIT P0, [R3+URZ+0x40], R0 ;  /* 0x00004000030075a7 */ /* 0x00872400080011ff */
[----:B----4-:R-:W-:Y:S05]  /*9050*/  @!P0 NANOSLEEP.SYNCS 0x989680 ;  /* 0x009896800000895d */ /* 0x010fea0003900000 */
[----:B------:R-:W4:Y:S02]  /*9060*/  @!P0 SYNCS.PHASECHK.TRANS64 P0, [R3+URZ+0x40], R0 ;  /* 0x00004000030085a7 */ /* 0x000f2400080010ff */
[----:B----4-:R-:W-:Y:S05]  /*9070*/  @!P0 BRA `(.L_x_128) ;  /* 0xfffffffc00f08947 */ /* 0x010fea000383ffff */
[----:B------:R-:W-:Y:S05]  /*9080*/  BRA `(.L_x_127) ;  /* 0xffffffe800607947 */ /* 0x000fea000383ffff */
        .weak           $__internal_0_$__cuda_sm10x_tcgen05_guardrail_trap_col_being_dealloced_not_returned_by_alloc
        .type           $__internal_0_$__cuda_sm10x_tcgen05_guardrail_trap_col_being_dealloced_not_returned_by_alloc,@function
        .size           $__internal_0_$__cuda_sm10x_tcgen05_guardrail_trap_col_being_dealloced_not_returned_by_alloc,($__internal_1_$__cuda_sm10x_tcgen05_guardrail_trap_phase_invalid_during_alloc - $__internal_0_$__cuda_sm10x_tcgen05_guardrail_trap_col_being_dealloced_not_returned_by_alloc)
$__internal_0_$__cuda_sm10x_tcgen05_guardrail_trap_col_being_dealloced_not_returned_by_alloc:
[----:B------:R-:W-:Y:S05]  /*9090*/  BPT.TRAP 0x1 ;  /* 0x000000040000795c */ /* 0x000fea0000300000 */
[----:B------:R-:W-:-:S04]  /*90a0*/  HFMA2 R3, -RZ, RZ, 0, 0 ;  /* 0x00000000ff037431 */ /* 0x000fc800000001ff */
[----:B------:R-:W-:Y:S05]  /*90b0*/  RET.REL.NODEC R2 `(_ZN7cutlass13device_kernelINS_4gemm6kernel13GemmUniversalIN4cute5tupleIJiiiiEEENS1_10collective13CollectiveMmaINS1_35MainloopSm100TmaUmmaWarpSpecializedILi4ELi2ELi4ENS5_IJNS4_1CILi1EEENSA_ILi2EEESB_EEEEENS5_IJNSA_ILi64EEENSA_ILi128EEENSA_ILi32EEEEEENS_10bfloat16_tENS5_IJlSB_lEEESJ_SK_NS4_8TiledMMAINS4_8MMA_AtomIJNS4_20SM100_MMA_F16BF16_SSISJ_SJ_fLi64ELi128ELNS4_4UMMA5MajorE0ELSP_0ELNSO_7ScaleInE0ELSQ_0EEEEEENS4_6LayoutINS5_IJSB_SB_SB_EEENS5_IJNSA_ILi0EEESV_SV_EEEEENS5_IJNS4_10UnderscoreESY_SY_EEEEENS4_23SM90_TMA_LOAD_MULTICASTENS4_14ComposedLayoutINS4_7SwizzleILi2ELi4ELi3EEENS4_18smem_ptr_flag_bitsILi16EEENST_INS5_IJNSA_ILi8EEESH_EEENS5_IJSH_SB_EEEEEEEvNS4_8identityENS4_13SM90_TMA_LOADES1B_vS1C_EENS_8epilogue10collective18CollectiveEpilogueINS1F_23Sm100TmaWarpSpecializedILi4ELi2ELi16ELb1ELb0EEEJSI_NS5_IJNST_ISF_SB_EENST_ISH_SB_EEEEESJ_SK_SJ_SK_NS1F_6fusion15FusionCallbacksIS1J_NS1N_17LinearCombinationISJ_fSJ_fLNS_15FloatRoundStyleE2EEESI_S1M_JEEENS4_5SM1004TMEM4LOAD26SM100_TMEM_LOAD_16dp256b4xES1D_S1B_NS4_17SM75_U32x4_LDSM_NENS4_14SM90_TMA_STOREES1B_NS4_17SM90_U32x4_STSM_NENS4_39AutoVectorizingCopyWithAssumedAlignmentILi128EEEEEEvvEEEEvNT_6ParamsE) ;  /* 0xffffff6c02d07950 */ /* 0x000fea0003c3ffff */
        .weak           $__internal_1_$__cuda_sm10x_tcgen05_guardrail_trap_phase_invalid_during_alloc
        .type           $__internal_1_$__cuda_sm10x_tcgen05_guardrail_trap_phase_invalid_during_alloc,@function
        .size           $__internal_1_$__cuda_sm10x_tcgen05_guardrail_trap_phase_invalid_during_alloc,($__internal_2_$__cuda_sm10x_tcgen05_guardrail_trap_unallocated_columns_being_dealloced - $__internal_1_$__cuda_sm10x_tcgen05_guardrail_trap_phase_invalid_during_alloc)
$__internal_1_$__cuda_sm10x_tcgen05_guardrail_trap_phase_invalid_during_alloc:
[----:B------:R-:W-:Y:S05]  /*90c0*/  BPT.TRAP 0x1 ;  /* 0x000000040000795c */ /* 0x000fea0000300000 */
[----:B------:R-:W-:-:S04]  /*90d0*/  MOV R5, 0x0 ;  /* 0x0000000000057802 */ /* 0x000fc80000000f00 */
[----:B------:R-:W-:Y:S05]  /*90e0*/  RET.REL.NODEC R4 `(_ZN7cutlass13device_kernelINS_4gemm6kernel13GemmUniversalIN4cute5tupleIJiiiiEEENS1_10collective13CollectiveMmaINS1_35MainloopSm100TmaUmmaWarpSpecializedILi4ELi2ELi4ENS5_IJNS4_1CILi1EEENSA_ILi2EEESB_EEEEENS5_IJNSA_ILi64EEENSA_ILi128EEENSA_ILi32EEEEEENS_10bfloat16_tENS5_IJlSB_lEEESJ_SK_NS4_8TiledMMAINS4_8MMA_AtomIJNS4_20SM100_MMA_F16BF16_SSISJ_SJ_fLi64ELi128ELNS4_4UMMA5MajorE0ELSP_0ELNSO_7ScaleInE0ELSQ_0EEEEEENS4_6LayoutINS5_IJSB_SB_SB_EEENS5_IJNSA_ILi0EEESV_SV_EEEEENS5_IJNS4_10UnderscoreESY_SY_EEEEENS4_23SM90_TMA_LOAD_MULTICASTENS4_14ComposedLayoutINS4_7SwizzleILi2ELi4ELi3EEENS4_18smem_ptr_flag_bitsILi16EEENST_INS5_IJNSA_ILi8EEESH_EEENS5_IJSH_SB_EEEEEEEvNS4_8identityENS4_13SM90_TMA_LOADES1B_vS1C_EENS_8epilogue10collective18CollectiveEpilogueINS1F_23Sm100TmaWarpSpecializedILi4ELi2ELi16ELb1ELb0EEEJSI_NS5_IJNST_ISF_SB_EENST_ISH_SB_EEEEESJ_SK_SJ_SK_NS1F_6fusion15FusionCallbacksIS1J_NS1N_17LinearCombinationISJ_fSJ_fLNS_15FloatRoundStyleE2EEESI_S1M_JEEENS4_5SM1004TMEM4LOAD26SM100_TMEM_LOAD_16dp256b4xES1D_S1B_NS4_17SM75_U32x4_LDSM_NENS4_14SM90_TMA_STOREES1B_NS4_17SM90_U32x4_STSM_NENS4_39AutoVectorizingCopyWithAssumedAlignmentILi128EEEEEEvvEEEEvNT_6ParamsE) ;  /* 0xffffff6c04c47950 */ /* 0x000fea0003c3ffff */
        .weak           $__internal_2_$__cuda_sm10x_tcgen05_guardrail_trap_unallocated_columns_being_dealloced
        .type           $__internal_2_$__cuda_sm10x_tcgen05_guardrail_trap_unallocated_columns_being_dealloced,@function
        .size           $__internal_2_$__cuda_sm10x_tcgen05_guardrail_trap_unallocated_columns_being_dealloced,(.L_x_183 - $__internal_2_$__cuda_sm10x_tcgen05_guardrail_trap_unallocated_columns_being_dealloced)
$__internal_2_$__cuda_sm10x_tcgen05_guardrail_trap_unallocated_columns_being_dealloced:
[----:B------:R-:W-:Y:S05]  /*90f0*/  BPT.TRAP 0x1 ;  /* 0x000000040000795c */ /* 0x000fea0000300000 */
[----:B------:R-:W-:-:S04]  /*9100*/  HFMA2 R3, -RZ, RZ, 0, 0 ;  /* 0x00000000ff037431 */ /* 0x000fc800000001ff */
[----:B------:R-:W-:Y:S05]  /*9110*/  RET.REL.NODEC R2 `(_ZN7cutlass13device_kernelINS_4gemm6kernel13GemmUniversalIN4cute5tupleIJiiiiEEENS1_10collective13CollectiveMmaINS1_35MainloopSm100TmaUmmaWarpSpecializedILi4ELi2ELi4ENS5_IJNS4_1CILi1EEENSA_ILi2EEESB_EEEEENS5_IJNSA_ILi64EEENSA_ILi128EEENSA_ILi32EEEEEENS_10bfloat16_tENS5_IJlSB_lEEESJ_SK_NS4_8TiledMMAINS4_8MMA_AtomIJNS4_20SM100_MMA_F16BF16_SSISJ_SJ_fLi64ELi128ELNS4_4UMMA5MajorE0ELSP_0ELNSO_7ScaleInE0ELSQ_0EEEEEENS4_6LayoutINS5_IJSB_SB_SB_EEENS5_IJNSA_ILi0EEESV_SV_EEEEENS5_IJNS4_10UnderscoreESY_SY_EEEEENS4_23SM90_TMA_LOAD_MULTICASTENS4_14ComposedLayoutINS4_7SwizzleILi2ELi4ELi3EEENS4_18smem_ptr_flag_bitsILi16EEENST_INS5_IJNSA_ILi8EEESH_EEENS5_IJSH_SB_EEEEEEEvNS4_8identityENS4_13SM90_TMA_LOADES1B_vS1C_EENS_8epilogue10collective18CollectiveEpilogueINS1F_23Sm100TmaWarpSpecializedILi4ELi2ELi16ELb1ELb0EEEJSI_NS5_IJNST_ISF_SB_EENST_ISH_SB_EEEEESJ_SK_SJ_SK_NS1F_6fusion15FusionCallbacksIS1J_NS1N_17LinearCombinationISJ_fSJ_fLNS_15FloatRoundStyleE2EEESI_S1M_JEEENS4_5SM1004TMEM4LOAD26SM100_TMEM_LOAD_16dp256b4xES1D_S1B_NS4_17SM75_U32x4_LDSM_NENS4_14SM90_TMA_STOREES1B_NS4_17SM90_U32x4_STSM_NENS4_39AutoVectorizingCopyWithAssumedAlignmentILi128EEEEEEvvEEEEvNT_6ParamsE) ;  /* 0xffffff6c02b87950 */ /* 0x000fea0003c3ffff */
.L_x_182:
[----:B------:R-:W-:-:S00]  /*9120*/  BRA `(.L_x_182) ;  /* 0xfffffffc00fc7947 */ /* 0x000fc0000383ffff */
[----:B------:R-:W-:-:S00]  /*9130*/  NOP ;  /* 0x0000000000007918 */ /* 0x000fc00000000000 */
        /* <DEDUP_REMOVED lines=12> */
.L_x_183:


//--------------------- .nv.global.init           --------------------------
	.section	.nv.global.init,"aw",@progbits
.nv.global.init:
	.type		$str$27,@object
	.size		$str$27,($str$28 - $str$27)
$str$27:
        /*0000*/ 	.byte	0x28, 0x61, 0x64, 0x64, 0x72, 0x65, 0x73, 0x73, 0x20, 0x26, 0x20, 0x6d, 0x61, 0x73, 0x6b, 0x29
        /*0010*/ 	.byte	0x20, 0x3d, 0x3d, 0x20, 0x30, 0x00
	.type		$str$28,@object
	.size		$str$28,($str$26 - $str$28)
$str$28:
        /*0016*/ 	.byte	0x2f, 0x74, 0x6d, 0x70, 0x2f, 0x63, 0x75, 0x74, 0x6c, 0x61, 0x73, 0x73, 0x5f, 0x73, 0x77, 0x65
        /*0026*/ 	.byte	0x65, 0x70, 0x5f, 0x73, 0x72, 0x63, 0x2f, 0x69, 0x6e, 0x63, 0x6c, 0x75, 0x64, 0x65, 0x2f, 0x63
        /*0036*/ 	.byte	0x75, 0x74, 0x65, 0x2f, 0x70, 0x6f, 0x69, 0x6e, 0x74, 0x65, 0x72, 0x5f, 0x66, 0x6c, 0x61, 0x67
        /*0046*/ 	.byte	0x67, 0x65, 0x64, 0x2e, 0x68, 0x70, 0x70, 0x00
	.type		$str$26,@object
	.size		$str$26,($str$25 - $str$26)
$str$26:
        /*004e*/ 	.byte	0x2f, 0x74, 0x6d, 0x70, 0x2f, 0x63, 0x75, 0x74, 0x6c, 0x61, 0x73, 0x73, 0x5f, 0x73, 0x77, 0x65
        /*005e*/ 	.byte	0x65, 0x70, 0x5f, 0x73, 0x72, 0x63, 0x2f, 0x69, 0x6e, 0x63, 0x6c, 0x75, 0x64, 0x65, 0x2f, 0x63
        /*006e*/ 	.byte	0x75, 0x74, 0x65, 0x2f, 0x61, 0x74, 0x6f, 0x6d, 0x2f, 0x63, 0x6f, 0x70, 0x79, 0x5f, 0x74, 0x72
        /*007e*/ 	.byte	0x61, 0x69, 0x74, 0x73, 0x5f, 0x73, 0x6d, 0x31, 0x30, 0x30, 0x2e, 0x68, 0x70, 0x70, 0x00
	.type		$str$25,@object
	.size		$str$25,(__unnamed_1 - $str$25)
$str$25:
        /*008d*/ 	.byte	0x28, 0x28, 0x75, 0x69, 0x6e, 0x74, 0x33, 0x32, 0x5f, 0x74, 0x28, 0x74, 0x68, 0x72, 0x65, 0x61
        /*009d*/ 	.byte	0x64, 0x49, 0x64, 0x78, 0x2e, 0x78, 0x29, 0x20, 0x2f, 0x20, 0x33, 0x32, 0x29, 0x20, 0x25, 0x20
        /*00ad*/ 	.byte	0x34, 0x29, 0x20, 0x3d, 0x3d, 0x20, 0x28, 0x28, 0x28, 0x74, 0x6d, 0x65, 0x6d, 0x5f, 0x61, 0x64
        /*00bd*/ 	.byte	0x64, 0x72, 0x20, 0x3e, 0x3e, 0x20, 0x31, 0x36, 0x29, 0x20, 0x2f, 0x20, 0x33, 0x32, 0x29, 0x20
        /*00cd*/ 	.byte	0x25, 0x20, 0x34, 0x29, 0x00
	.type		__unnamed_1,@object
	.size		__unnamed_1,(__unnamed_2 - __unnamed_1)
__unnamed_1:
        /*00d2*/ 	.byte	0x61, 0x75, 0x74, 0x6f, 0x20, 0x63, 0x75, 0x74, 0x65, 0x3a, 0x3a, 0x61, 0x73, 0x5f, 0x70, 0x6f
        /* <DEDUP_REMOVED lines=24> */
        /*0262*/ 	.byte	0x30, 0x34, 0x38, 0x3e, 0x3e, 0x3e, 0x3e, 0x5d, 0x00
	.type		__unnamed_2,@object
	.size		__unnamed_2,(.L_2 - __unnamed_2)
__unnamed_2:
        /* <DEDUP_REMOVED lines=45> */
        /*053b*/ 	.byte	0x3e, 0x3e, 0x3e, 0x5d, 0x00
.L_2:


//--------------------- .nv.shared._ZN7cutlass13device_kernelINS_4gemm6kernel13GemmUniversalIN4cute5tupleIJiiiiEEENS1_10collective13CollectiveMmaINS1_35MainloopSm100TmaUmmaWarpSpecializedILi4ELi2ELi4ENS5_IJNS4_1CILi1EEENSA_ILi2EEESB_EEEEENS5_IJNSA_ILi64EEENSA_ILi128EEENSA_ILi32EEEEEENS_10bfloat16_tENS5_IJlSB_lEEESJ_SK_NS4_8TiledMMAINS4_8MMA_AtomIJNS4_20SM100_MMA_F16BF16_SSISJ_SJ_fLi64ELi128ELNS4_4UMMA5MajorE0ELSP_0ELNSO_7ScaleInE0ELSQ_0EEEEEENS4_6LayoutINS5_IJSB_SB_SB_EEENS5_IJNSA_ILi0EEESV_SV_EEEEENS5_IJNS4_10UnderscoreESY_SY_EEEEENS4_23SM90_TMA_LOAD_MULTICASTENS4_14ComposedLayoutINS4_7SwizzleILi2ELi4ELi3EEENS4_18smem_ptr_flag_bitsILi16EEENST_INS5_IJNSA_ILi8EEESH_EEENS5_IJSH_SB_EEEEEEEvNS4_8identityENS4_13SM90_TMA_LOADES1B_vS1C_EENS_8epilogue10collective18CollectiveEpilogueINS1F_23Sm100TmaWarpSpecializedILi4ELi2ELi16ELb1ELb0EEEJSI_NS5_IJNST_ISF_SB_EENST_ISH_SB_EEEEESJ_SK_SJ_SK_NS1F_6fusion15FusionCallbacksIS1J_NS1N_17LinearCombinationISJ_fSJ_fLNS_15FloatRoundStyleE2EEESI_S1M_JEEENS4_5SM1004TMEM4LOAD26SM100_TMEM_LOAD_16dp256b4xES1D_S1B_NS4_17SM75_U32x4_LDSM_NENS4_14SM90_TMA_STOREES1B_NS4_17SM90_U32x4_STSM_NENS4_39AutoVectorizingCopyWithAssumedAlignmentILi128EEEEEEvvEEEEvNT_6ParamsE --------------------------
	.section	.nv.shared._ZN7cutlass13device_kernelINS_4gemm6kernel13GemmUniversalIN4cute5tupleIJiiiiEEENS1_10collective13CollectiveMmaINS1_35MainloopSm100TmaUmmaWarpSpecializedILi4ELi2ELi4ENS5_IJNS4_1CILi1EEENSA_ILi2EEESB_EEEEENS5_IJNSA_ILi64EEENSA_ILi128EEENSA_ILi32EEEEEENS_10bfloat16_tENS5_IJlSB_lEEESJ_SK_NS4_8TiledMMAINS4_8MMA_AtomIJNS4_20SM100_MMA_F16BF16_SSISJ_SJ_fLi64ELi128ELNS4_4UMMA5MajorE0ELSP_0ELNSO_7ScaleInE0ELSQ_0EEEEEENS4_6LayoutINS5_IJSB_SB_SB_EEENS5_IJNSA_ILi0EEESV_SV_EEEEENS5_IJNS4_10UnderscoreESY_SY_EEEEENS4_23SM90_TMA_LOAD_MULTICASTENS4_14ComposedLayoutINS4_7SwizzleILi2ELi4ELi3EEENS4_18smem_ptr_flag_bitsILi16EEENST_INS5_IJNSA_ILi8EEESH_EEENS5_IJSH_SB_EEEEEEEvNS4_8identityENS4_13SM90_TMA_LOADES1B_vS1C_EENS_8epilogue10collective18CollectiveEpilogueINS1F_23Sm100TmaWarpSpecializedILi4ELi2ELi16ELb1ELb0EEEJSI_NS5_IJNST_ISF_SB_EENST_ISH_SB_EEEEESJ_SK_SJ_SK_NS1F_6fusion15FusionCallbacksIS1J_NS1N_17LinearCombinationISJ_fSJ_fLNS_15FloatRoundStyleE2EEESI_S1M_JEEENS4_5SM1004TMEM4LOAD26SM100_TMEM_LOAD_16dp256b4xES1D_S1B_NS4_17SM75_U32x4_LDSM_NENS4_14SM90_TMA_STOREES1B_NS4_17SM90_U32x4_STSM_NENS4_39AutoVectorizingCopyWithAssumedAlignmentILi128EEEEEEvvEEEEvNT_6ParamsE,"aw",@nobits
	.sectionflags	@""
	.align	16
	.zero		1024


//--------------------- .nv.shared.reserved.0     --------------------------
	.section	.nv.shared.reserved.0,"aw",@nobits
	.weak		__nv_reservedSMEM_offset_0_alias
	.size		__nv_reservedSMEM_offset_0_alias, 0, 64
	.other		__nv_reservedSMEM_offset_0_alias,@"STO_CUDA_RESERVED_SHARED STV_DEFAULT"
__nv_reservedSMEM_offset_0_alias:
	.zero		0
.nv.shared.reserved.0:
	.zero		64
	.weak		__nv_reservedSMEM_tcgen05_partition
	.type		__nv_reservedSMEM_tcgen05_partition,@object
	.size		__nv_reservedSMEM_tcgen05_partition,(.L_0 - __nv_reservedSMEM_tcgen05_partition)
__nv_reservedSMEM_tcgen05_partition:
	.zero		32
.L_0:


//--------------------- .nv.global                --------------------------
	.section	.nv.global,"aw",@nobits
.nv.global:
	.type		_ZN39_INTERNAL_15deb539_4_k_cu_ae72e573_77524cute1_E,@object
	.size		_ZN39_INTERNAL_15deb539_4_k_cu_ae72e573_77524cute1_E,(_ZN39_INTERNAL_15deb539_4_k_cu_ae72e573_77524cuda3std3__45__cpo6cbeginE - _ZN39_INTERNAL_15deb539_4_k_cu_ae72e573_77524cute1_E)
_ZN39_INTERNAL_15deb539_4_k_cu_ae72e573_77524cute1_E:
	.zero		1
	.type		_ZN39_INTERNAL_15deb539_4_k_cu_ae72e573_77524cuda3std3__45__cpo6cbeginE,@object
	.size		_ZN39_INTERNAL_15deb539_4_k_cu_ae72e573_77524cuda3std3__45__cpo6cbeginE,(_ZN39_INTERNAL_15deb539_4_k_cu_ae72e573_77524cuda3std3__48in_placeE - _ZN39_INTERNAL_15deb539_4_k_cu_ae72e573_77524cuda3std3__45__cpo6cbeginE)
_ZN39_INTERNAL_15deb539_4_k_cu_ae72e573_77524cuda3std3__45__cpo6cbeginE:
	.zero		1
	.type		_ZN39_INTERNAL_15deb539_4_k_cu_ae72e573_77524cuda3std3__48in_placeE,@object
	.size		_ZN39_INTERNAL_15deb539_4_k_cu_ae72e573_77524cuda3std3__48in_placeE,(_ZN39_INTERNAL_15deb539_4_k_cu_ae72e573_77524cuda3std6ranges3__45__cpo9iter_moveE - _ZN39_INTERNAL_15deb539_4_k_cu_ae72e573_77524cuda3std3__48in_placeE)
_ZN39_INTERNAL_15deb539_4_k_cu_ae72e573_77524cuda3std3__48in_placeE:
	.zero		1
	.type		_ZN39_INTERNAL_15deb539_4_k_cu_ae72e573_77524cuda3std6ranges3__45__cpo9iter_moveE,@object
	.size		_ZN39_INTERNAL_15deb539_4_k_cu_ae72e573_77524cuda3std6ranges3__45__cpo9iter_moveE,(_ZN39_INTERNAL_15deb539_4_k_cu_ae72e573_77524cuda3std3__45__cpo5beginE - _ZN39_INTERNAL_15deb539_4_k_cu_ae72e573_77524cuda3std6ranges3__45__cpo9iter_moveE)
_ZN39_INTERNAL_15deb539_4_k_cu_ae72e573_77524cuda3std6ranges3__45__cpo9iter_moveE:
	.zero		1
	.type		_ZN39_INTERNAL_15deb539_4_k_cu_ae72e573_77524cuda3std3__45__cpo5beginE,@object
	.size		_ZN39_INTERNAL_15deb539_4_k_cu_ae72e573_77524cuda3std3__45__cpo5beginE,(_ZN39_INTERNAL_15deb539_4_k_cu_ae72e573_77524cuda3std3__441_GLOBAL__N__15deb539_4_k_cu_ae72e573_77526ignoreE - _ZN39_INTERNAL_15deb539_4_k_cu_ae72e573_77524cuda3std3__45__cpo5beginE)
_ZN39_INTERNAL_15deb539_4_k_cu_ae72e573_77524cuda3std3__45__cpo5beginE:
	.zero		1
	.type		_ZN39_INTERNAL_15deb539_4_k_cu_ae72e573_77524cuda3std3__441_GLOBAL__N__15deb539_4_k_cu_ae72e573_77526ignoreE,@object
	.size		_ZN39_INTERNAL_15deb539_4_k_cu_ae72e573_77524cuda3std3__441_GLOBAL__N__15deb539_4_k_cu_ae72e573_77526ignoreE,(_ZN39_INTERNAL_15deb539_4_k_cu_ae72e573_77524cute7productE - _ZN39_INTERNAL_15deb539_4_k_cu_ae72e573_77524cuda3std3__441_GLOBAL__N__15deb539_4_k_cu_ae72e573_77526ignoreE)
_ZN39_INTERNAL_15deb539_4_k_cu_ae72e573_77524cuda3std3__441_GLOBAL__N__15deb539_4_k_cu_ae72e573_77526ignoreE:
	.zero		1
	.type		_ZN39_INTERNAL_15deb539_4_k_cu_ae72e573_77524cute7productE,@object
	.size		_ZN39_INTERNAL_15deb539_4_k_cu_ae72e573_77524cute7productE,(_ZN39_INTERNAL_15deb539_4_k_cu_ae72e573_77524cuda3std3__45__cpo3endE - _ZN39_INTERNAL_15deb539_4_k_cu_ae72e573_77524cute7productE)
_ZN39_INTERNAL_15deb539_4_k_cu_ae72e573_77524cute7productE:
	.zero		1
	.type		_ZN39_INTERNAL_15deb539_4_k_cu_ae72e573_77524cuda3std3__45__cpo3endE,@object
	.size		_ZN39_INTERNAL_15deb539_4_k_cu_ae72e573_77524cuda3std3__45__cpo3endE,(_ZN39_INTERNAL_15deb539_4_k_cu_ae72e573_77524cuda3std3__419piecewise_constructE - _ZN39_INTERNAL_15deb539_4_k_cu_ae72e573_77524cuda3std3__45__cpo3endE)
_ZN39_INTERNAL_15deb539_4_k_cu_ae72e573_77524cuda3std3__45__cpo3endE:
	.zero		1
	.type		_ZN39_INTERNAL_15deb539_4_k_cu_ae72e573_77524cuda3std3__419piecewise_constructE,@object
	.size		_ZN39_INTERNAL_15deb539_4_k_cu_ae72e573_77524cuda3std3__419piecewise_constructE,(_ZN39_INTERNAL_15deb539_4_k_cu_ae72e573_77524cuda3std3__45__cpo4cendE - _ZN39_INTERNAL_15deb539_4_k_cu_ae72e573_77524cuda3std3__419piecewise_constructE)
_ZN39_INTERNAL_15deb539_4_k_cu_ae72e573_77524cuda3std3__419piecewise_constructE:
	.zero		1
	.type		_ZN39_INTERNAL_15deb539_4_k_cu_ae72e573_77524cuda3std3__45__cpo4cendE,@object
	.size		_ZN39_INTERNAL_15deb539_4_k_cu_ae72e573_77524cuda3std3__45__cpo4cendE,(_ZN39_INTERNAL_15deb539_4_k_cu_ae72e573_77524cuda3std6ranges3__45__cpo4swapE - _ZN39_INTERNAL_15deb539_4_k_cu_ae72e573_77524cuda3std3__45__cpo4cendE)
_ZN39_INTERNAL_15deb539_4_k_cu_ae72e573_77524cuda3std3__45__cpo4cendE:
	.zero		1
	.type		_ZN39_INTERNAL_15deb539_4_k_cu_ae72e573_77524cuda3std6ranges3__45__cpo4swapE,@object
	.size		_ZN39_INTERNAL_15deb539_4_k_cu_ae72e573_77524cuda3std6ranges3__45__cpo4swapE,(.L_10 - _ZN39_INTERNAL_15deb539_4_k_cu_ae72e573_77524cuda3std6ranges3__45__cpo4swapE)
_ZN39_INTERNAL_15deb539_4_k_cu_ae72e573_77524cuda3std6ranges3__45__cpo4swapE:
	.zero		1
.L_10:


//--------------------- .nv.constant0._ZN7cutlass13device_kernelINS_4gemm6kernel13GemmUniversalIN4cute5tupleIJiiiiEEENS1_10collective13CollectiveMmaINS1_35MainloopSm100TmaUmmaWarpSpecializedILi4ELi2ELi4ENS5_IJNS4_1CILi1EEENSA_ILi2EEESB_EEEEENS5_IJNSA_ILi64EEENSA_ILi128EEENSA_ILi32EEEEEENS_10bfloat16_tENS5_IJlSB_lEEESJ_SK_NS4_8TiledMMAINS4_8MMA_AtomIJNS4_20SM100_MMA_F16BF16_SSISJ_SJ_fLi64ELi128ELNS4_4UMMA5MajorE0ELSP_0ELNSO_7ScaleInE0ELSQ_0EEEEEENS4_6LayoutINS5_IJSB_SB_SB_EEENS5_IJNSA_ILi0EEESV_SV_EEEEENS5_IJNS4_10UnderscoreESY_SY_EEEEENS4_23SM90_TMA_LOAD_MULTICASTENS4_14ComposedLayoutINS4_7SwizzleILi2ELi4ELi3EEENS4_18smem_ptr_flag_bitsILi16EEENST_INS5_IJNSA_ILi8EEESH_EEENS5_IJSH_SB_EEEEEEEvNS4_8identityENS4_13SM90_TMA_LOADES1B_vS1C_EENS_8epilogue10collective18CollectiveEpilogueINS1F_23Sm100TmaWarpSpecializedILi4ELi2ELi16ELb1ELb0EEEJSI_NS5_IJNST_ISF_SB_EENST_ISH_SB_EEEEESJ_SK_SJ_SK_NS1F_6fusion15FusionCallbacksIS1J_NS1N_17LinearCombinationISJ_fSJ_fLNS_15FloatRoundStyleE2EEESI_S1M_JEEENS4_5SM1004TMEM4LOAD26SM100_TMEM_LOAD_16dp256b4xES1D_S1B_NS4_17SM75_U32x4_LDSM_NENS4_14SM90_TMA_STOREES1B_NS4_17SM90_U32x4_STSM_NENS4_39AutoVectorizingCopyWithAssumedAlignmentILi128EEEEEEvvEEEEvNT_6ParamsE --------------------------
	.section	.nv.constant0._ZN7cutlass13device_kernelINS_4gemm6kernel13GemmUniversalIN4cute5tupleIJiiiiEEENS1_10collective13CollectiveMmaINS1_35MainloopSm100TmaUmmaWarpSpecializedILi4ELi2ELi4ENS5_IJNS4_1CILi1EEENSA_ILi2EEESB_EEEEENS5_IJNSA_ILi64EEENSA_ILi128EEENSA_ILi32EEEEEENS_10bfloat16_tENS5_IJlSB_lEEESJ_SK_NS4_8TiledMMAINS4_8MMA_AtomIJNS4_20SM100_MMA_F16BF16_SSISJ_SJ_fLi64ELi128ELNS4_4UMMA5MajorE0ELSP_0ELNSO_7ScaleInE0ELSQ_0EEEEEENS4_6LayoutINS5_IJSB_SB_SB_EEENS5_IJNSA_ILi0EEESV_SV_EEEEENS5_IJNS4_10UnderscoreESY_SY_EEEEENS4_23SM90_TMA_LOAD_MULTICASTENS4_14ComposedLayoutINS4_7SwizzleILi2ELi4ELi3EEENS4_18smem_ptr_flag_bitsILi16EEENST_INS5_IJNSA_ILi8EEESH_EEENS5_IJSH_SB_EEEEEEEvNS4_8identityENS4_13SM90_TMA_LOADES1B_vS1C_EENS_8epilogue10collective18CollectiveEpilogueINS1F_23Sm100TmaWarpSpecializedILi4ELi2ELi16ELb1ELb0EEEJSI_NS5_IJNST_ISF_SB_EENST_ISH_SB_EEEEESJ_SK_SJ_SK_NS1F_6fusion15FusionCallbacksIS1J_NS1N_17LinearCombinationISJ_fSJ_fLNS_15FloatRoundStyleE2EEESI_S1M_JEEENS4_5SM1004TMEM4LOAD26SM100_TMEM_LOAD_16dp256b4xES1D_S1B_NS4_17SM75_U32x4_LDSM_NENS4_14SM90_TMA_STOREES1B_NS4_17SM90_U32x4_STSM_NENS4_39AutoVectorizingCopyWithAssumedAlignmentILi128EEEEEEvvEEEEvNT_6ParamsE,"a",@progbits
	.sectionflags	@""
	.align	4
.nv.constant0._ZN7cutlass13device_kernelINS_4gemm6kernel13GemmUniversalIN4cute5tupleIJiiiiEEENS1_10collective13CollectiveMmaINS1_35MainloopSm100TmaUmmaWarpSpecializedILi4ELi2ELi4ENS5_IJNS4_1CILi1EEENSA_ILi2EEESB_EEEEENS5_IJNSA_ILi64EEENSA_ILi128EEENSA_ILi32EEEEEENS_10bfloat16_tENS5_IJlSB_lEEESJ_SK_NS4_8TiledMMAINS4_8MMA_AtomIJNS4_20SM100_MMA_F16BF16_SSISJ_SJ_fLi64ELi128ELNS4_4UMMA5MajorE0ELSP_0ELNSO_7ScaleInE0ELSQ_0EEEEEENS4_6LayoutINS5_IJSB_SB_SB_EEENS5_IJNSA_ILi0EEESV_SV_EEEEENS5_IJNS4_10UnderscoreESY_SY_EEEEENS4_23SM90_TMA_LOAD_MULTICASTENS4_14ComposedLayoutINS4_7SwizzleILi2ELi4ELi3EEENS4_18smem_ptr_flag_bitsILi16EEENST_INS5_IJNSA_ILi8EEESH_EEENS5_IJSH_SB_EEEEEEEvNS4_8identityENS4_13SM90_TMA_LOADES1B_vS1C_EENS_8epilogue10collective18CollectiveEpilogueINS1F_23Sm100TmaWarpSpecializedILi4ELi2ELi16ELb1ELb0EEEJSI_NS5_IJNST_ISF_SB_EENST_ISH_SB_EEEEESJ_SK_SJ_SK_NS1F_6fusion15FusionCallbacksIS1J_NS1N_17LinearCombinationISJ_fSJ_fLNS_15FloatRoundStyleE2EEESI_S1M_JEEENS4_5SM1004TMEM4LOAD26SM100_TMEM_LOAD_16dp256b4xES1D_S1B_NS4_17SM75_U32x4_LDSM_NENS4_14SM90_TMA_STOREES1B_NS4_17SM90_U32x4_STSM_NENS4_39AutoVectorizingCopyWithAssumedAlignmentILi128EEEEEEvvEEEEvNT_6ParamsE:
	.zero		2944


//--------------------- SYMBOLS --------------------------

	.type		.nv.reservedSmem.offset0,@object
	.size		.nv.reservedSmem.offset0,0x4
	.type		.nv.reservedSmem.cap,@object
	.size		.nv.reservedSmem.cap,0x4
	.type		__assertfail,@function
